// auto-generated by cutlass_sweep.gemm — config: {"arch": "sm_90", "cluster_m": 1, "cluster_n": 1, "dtype": "e4m3", "dtype_b": "e4m3", "layout": "nt", "stages": 3, "tile_k": 128, "tile_m": 128, "tile_n": 128}
#include "cutlass/cutlass.h"
#include "cutlass/gemm/collective/collective_builder.hpp"
#include "cutlass/gemm/device/gemm_universal_adapter.h"
#include "cutlass/gemm/kernel/gemm_universal.hpp"
#include "cutlass/epilogue/collective/collective_builder.hpp"

using ElemA = cutlass::float_e4m3_t;
using ElemB = cutlass::float_e4m3_t;
using ElemCD = cutlass::float_e4m3_t;
using Acc  = float;
using TileShape    = cute::Shape<cute::_128, cute::_128, cute::_128>;
using ClusterShape = cute::Shape<cute::_1, cute::_1, cute::_1>;

using CollectiveEpilogue = typename cutlass::epilogue::collective::CollectiveBuilder<
    cutlass::arch::Sm90, cutlass::arch::OpClassTensorOp,
    TileShape, ClusterShape,
    cutlass::epilogue::collective::EpilogueTileAuto,
    Acc, Acc,
    ElemCD, cutlass::layout::RowMajor, 128 / cutlass::sizeof_bits<ElemCD>::value,
    ElemCD, cutlass::layout::RowMajor, 128 / cutlass::sizeof_bits<ElemCD>::value,
    cutlass::epilogue::collective::EpilogueScheduleAuto
  >::CollectiveOp;

using CollectiveMainloop = typename cutlass::gemm::collective::CollectiveBuilder<
    cutlass::arch::Sm90, cutlass::arch::OpClassTensorOp,
    ElemA, cutlass::layout::RowMajor, 128 / cutlass::sizeof_bits<ElemA>::value,
    ElemB, cutlass::layout::ColumnMajor, 128 / cutlass::sizeof_bits<ElemB>::value,
    Acc,
    TileShape, ClusterShape,
    cutlass::gemm::collective::StageCount<3>,
    cutlass::gemm::collective::KernelScheduleAuto
  >::CollectiveOp;

using GemmKernel = cutlass::gemm::kernel::GemmUniversal<
    cute::Shape<int,int,int,int>,
    CollectiveMainloop,
    CollectiveEpilogue
>;
using Gemm = cutlass::gemm::device::GemmUniversalAdapter<GemmKernel>;

// Force the device kernel symbol into the cubin without needing a host main.
auto* _anchor = &cutlass::device_kernel<GemmKernel>;


// ===== COMPILED SASS (sm_90a) =====

	.target	sm_90a

	.elftype	@"ET_EXEC"


//--------------------- .note.nv.tkinfo           --------------------------
	.section	.note.nv.tkinfo,"",@"SHT_NOTE"
	.sectionflags	@"SHF_NOTE_NV_TKINFO"
	.tkinfo
        /*0018*/ 	.word	0x00000002
        /*0030*/ 	.string	""
        /*0030*/ 	.string	"ptxas"
        /*0030*/ 	.string	"Cuda compilation tools, release 13.0, V13.0.88"
        /*0030*/ 	.string	"Build cuda_13.0.r13.0/compiler.36424714_0"
        /*0030*/ 	.string	"-arch sm_90a -m 64 "



//--------------------- .note.nv.cuinfo           --------------------------
	.section	.note.nv.cuinfo,"",@"SHT_NOTE"
	.sectionflags	@"SHF_NOTE_NV_CUINFO"
        /*0018*/ 	.short	0x0002
        /*001a*/ 	.short	0x005a
        /*001c*/ 	.short	0x0082
	.zero		2


//--------------------- .nv.info                  --------------------------
	.section	.nv.info,"",@"SHT_CUDA_INFO"
	.align	4


	//----- nvinfo : EIATTR_REGCOUNT
	.align		4
        /*0000*/ 	.byte	0x04, 0x2f
        /*0002*/ 	.short	(.L_12 - .L_11)
	.align		4
.L_11:
        /*0004*/ 	.word	index@(_ZN7cutlass13device_kernelINS_4gemm6kernel13GemmUniversalIN4cute5tupleIJiiiiEEENS1_10collective13CollectiveMmaINS1_37MainloopSm90TmaGmmaWarpSpecializedFP8ILi3ENS5_IJNS4_1CILi1EEESB_SB_EEENS1_35KernelTmaWarpSpecializedCooperativeEEENS5_IJNSA_ILi128EEESF_SF_EEENS_12float_e4m3_tENS5_IJlSB_lEEESH_SI_NS4_8TiledMMAINS4_8MMA_AtomIJNS4_4SM904GMMA31MMA_64x128x32_F32E4M3E4M3_SS_TNILNSM_7ScaleInE1ELSO_1EEEEEENS4_6LayoutINS5_IJNSA_ILi2EEESB_SB_EEENS5_IJSB_NSA_ILi0EEESU_EEEEENS5_IJNS4_10UnderscoreESX_SX_EEEEENS4_13SM90_TMA_LOADENS4_14ComposedLayoutINS4_7SwizzleILi3ELi4ELi3EEENS4_18smem_ptr_flag_bitsILi8EEENSR_INS5_IJNSA_ILi8EEESF_EEENS5_IJSF_SB_EEEEEEEvNS4_8identityES10_S1A_vS1B_EENS_8epilogue10collective6detail29Sm90TmaWarpSpecializedAdapterINS1E_15DefaultEpilogueISH_SI_SI_NS1D_6thread17LinearCombinationISH_Li1EffLNS1I_9ScaleType4KindE0ELNS_15FloatRoundStyleE2ESH_EENS1_15EpilogueDefaultEEEEEvvEEEEvNT_6ParamsE)
        /*0008*/ 	.word	0x000000a8


	//----- nvinfo : EIATTR_FRAME_SIZE
	.align		4
.L_12:
        /*000c*/ 	.byte	0x04, 0x11
        /*000e*/ 	.short	(.L_14 - .L_13)
	.align		4
.L_13:
        /*0010*/ 	.word	index@(_ZN7cutlass13device_kernelINS_4gemm6kernel13GemmUniversalIN4cute5tupleIJiiiiEEENS1_10collective13CollectiveMmaINS1_37MainloopSm90TmaGmmaWarpSpecializedFP8ILi3ENS5_IJNS4_1CILi1EEESB_SB_EEENS1_35KernelTmaWarpSpecializedCooperativeEEENS5_IJNSA_ILi128EEESF_SF_EEENS_12float_e4m3_tENS5_IJlSB_lEEESH_SI_NS4_8TiledMMAINS4_8MMA_AtomIJNS4_4SM904GMMA31MMA_64x128x32_F32E4M3E4M3_SS_TNILNSM_7ScaleInE1ELSO_1EEEEEENS4_6LayoutINS5_IJNSA_ILi2EEESB_SB_EEENS5_IJSB_NSA_ILi0EEESU_EEEEENS5_IJNS4_10UnderscoreESX_SX_EEEEENS4_13SM90_TMA_LOADENS4_14ComposedLayoutINS4_7SwizzleILi3ELi4ELi3EEENS4_18smem_ptr_flag_bitsILi8EEENSR_INS5_IJNSA_ILi8EEESF_EEENS5_IJSF_SB_EEEEEEEvNS4_8identityES10_S1A_vS1B_EENS_8epilogue10collective6detail29Sm90TmaWarpSpecializedAdapterINS1E_15DefaultEpilogueISH_SI_SI_NS1D_6thread17LinearCombinationISH_Li1EffLNS1I_9ScaleType4KindE0ELNS_15FloatRoundStyleE2ESH_EENS1_15EpilogueDefaultEEEEEvvEEEEvNT_6ParamsE)
        /*0014*/ 	.word	0x00000000


	//----- nvinfo : EIATTR_MIN_STACK_SIZE
	.align		4
.L_14:
        /*0018*/ 	.byte	0x04, 0x12
        /*001a*/ 	.short	(.L_16 - .L_15)
	.align		4
.L_15:
        /*001c*/ 	.word	index@(_ZN7cutlass13device_kernelINS_4gemm6kernel13GemmUniversalIN4cute5tupleIJiiiiEEENS1_10collective13CollectiveMmaINS1_37MainloopSm90TmaGmmaWarpSpecializedFP8ILi3ENS5_IJNS4_1CILi1EEESB_SB_EEENS1_35KernelTmaWarpSpecializedCooperativeEEENS5_IJNSA_ILi128EEESF_SF_EEENS_12float_e4m3_tENS5_IJlSB_lEEESH_SI_NS4_8TiledMMAINS4_8MMA_AtomIJNS4_4SM904GMMA31MMA_64x128x32_F32E4M3E4M3_SS_TNILNSM_7ScaleInE1ELSO_1EEEEEENS4_6LayoutINS5_IJNSA_ILi2EEESB_SB_EEENS5_IJSB_NSA_ILi0EEESU_EEEEENS5_IJNS4_10UnderscoreESX_SX_EEEEENS4_13SM90_TMA_LOADENS4_14ComposedLayoutINS4_7SwizzleILi3ELi4ELi3EEENS4_18smem_ptr_flag_bitsILi8EEENSR_INS5_IJNSA_ILi8EEESF_EEENS5_IJSF_SB_EEEEEEEvNS4_8identityES10_S1A_vS1B_EENS_8epilogue10collective6detail29Sm90TmaWarpSpecializedAdapterINS1E_15DefaultEpilogueISH_SI_SI_NS1D_6thread17LinearCombinationISH_Li1EffLNS1I_9ScaleType4KindE0ELNS_15FloatRoundStyleE2ESH_EENS1_15EpilogueDefaultEEEEEvvEEEEvNT_6ParamsE)
        /*0020*/ 	.word	0x00000000
.L_16:


//--------------------- .nv.compat                --------------------------
	.section	.nv.compat,"",@"SHT_CUDA_COMPAT_INFO"
	.align	4
        /*0000*/ 	.byte	0x02, 0x09, 0x01, 0x00, 0x02, 0x02, 0x04, 0x00, 0x02, 0x05, 0x05, 0x00, 0x03, 0x07, 0x01, 0x01
        /*0010*/ 	.byte	0x02, 0x03, 0x01, 0x00, 0x02, 0x06, 0x01, 0x00, 0x04, 0x0b, 0x08, 0x00, 0x00, 0x00, 0x00, 0x00
        /*0020*/ 	.byte	0x00, 0x00, 0x00, 0x00


//--------------------- .nv.info._ZN7cutlass13device_kernelINS_4gemm6kernel13GemmUniversalIN4cute5tupleIJiiiiEEENS1_10collective13CollectiveMmaINS1_37MainloopSm90TmaGmmaWarpSpecializedFP8ILi3ENS5_IJNS4_1CILi1EEESB_SB_EEENS1_35KernelTmaWarpSpecializedCooperativeEEENS5_IJNSA_ILi128EEESF_SF_EEENS_12float_e4m3_tENS5_IJlSB_lEEESH_SI_NS4_8TiledMMAINS4_8MMA_AtomIJNS4_4SM904GMMA31MMA_64x128x32_F32E4M3E4M3_SS_TNILNSM_7ScaleInE1ELSO_1EEEEEENS4_6LayoutINS5_IJNSA_ILi2EEESB_SB_EEENS5_IJSB_NSA_ILi0EEESU_EEEEENS5_IJNS4_10UnderscoreESX_SX_EEEEENS4_13SM90_TMA_LOADENS4_14ComposedLayoutINS4_7SwizzleILi3ELi4ELi3EEENS4_18smem_ptr_flag_bitsILi8EEENSR_INS5_IJNSA_ILi8EEESF_EEENS5_IJSF_SB_EEEEEEEvNS4_8identityES10_S1A_vS1B_EENS_8epilogue10collective6detail29Sm90TmaWarpSpecializedAdapterINS1E_15DefaultEpilogueISH_SI_SI_NS1D_6thread17LinearCombinationISH_Li1EffLNS1I_9ScaleType4KindE0ELNS_15FloatRoundStyleE2ESH_EENS1_15EpilogueDefaultEEEEEvvEEEEvNT_6ParamsE --------------------------
	.section	.nv.info._ZN7cutlass13device_kernelINS_4gemm6kernel13GemmUniversalIN4cute5tupleIJiiiiEEENS1_10collective13CollectiveMmaINS1_37MainloopSm90TmaGmmaWarpSpecializedFP8ILi3ENS5_IJNS4_1CILi1EEESB_SB_EEENS1_35KernelTmaWarpSpecializedCooperativeEEENS5_IJNSA_ILi128EEESF_SF_EEENS_12float_e4m3_tENS5_IJlSB_lEEESH_SI_NS4_8TiledMMAINS4_8MMA_AtomIJNS4_4SM904GMMA31MMA_64x128x32_F32E4M3E4M3_SS_TNILNSM_7ScaleInE1ELSO_1EEEEEENS4_6LayoutINS5_IJNSA_ILi2EEESB_SB_EEENS5_IJSB_NSA_ILi0EEESU_EEEEENS5_IJNS4_10UnderscoreESX_SX_EEEEENS4_13SM90_TMA_LOADENS4_14ComposedLayoutINS4_7SwizzleILi3ELi4ELi3EEENS4_18smem_ptr_flag_bitsILi8EEENSR_INS5_IJNSA_ILi8EEESF_EEENS5_IJSF_SB_EEEEEEEvNS4_8identityES10_S1A_vS1B_EENS_8epilogue10collective6detail29Sm90TmaWarpSpecializedAdapterINS1E_15DefaultEpilogueISH_SI_SI_NS1D_6thread17LinearCombinationISH_Li1EffLNS1I_9ScaleType4KindE0ELNS_15FloatRoundStyleE2ESH_EENS1_15EpilogueDefaultEEEEEvvEEEEvNT_6ParamsE,"",@"SHT_CUDA_INFO"
	.sectionflags	@""
	.align	4


	//----- nvinfo : EIATTR_CUDA_API_VERSION
	.align		4
        /*0000*/ 	.byte	0x04, 0x37
        /*0002*/ 	.short	(.L_18 - .L_17)
.L_17:
        /*0004*/ 	.word	0x00000082


	//----- nvinfo : EIATTR_KPARAM_INFO
	.align		4
.L_18:
        /*0008*/ 	.byte	0x04, 0x17
        /*000a*/ 	.short	(.L_20 - .L_19)
.L_19:
        /*000c*/ 	.word	0x00000000
        /*0010*/ 	.short	0x0000
        /*0012*/ 	.short	0x0070
        /*0014*/ 	.byte	0x00, 0xf0, 0x01, 0x10


	//----- nvinfo : EIATTR_SPARSE_MMA_MASK
	.align		4
.L_20:
        /*0018*/ 	.byte	0x03, 0x50
        /*001a*/ 	.short	0x0000


	//----- nvinfo : EIATTR_MAXREG_COUNT
	.align		4
        /*001c*/ 	.byte	0x03, 0x1b
        /*001e*/ 	.short	0x00a8


	//----- nvinfo : EIATTR_NUM_BARRIERS
	.align		4
        /*0020*/ 	.byte	0x02, 0x4c
        /*0022*/ 	.byte	0x01
	.zero		1


	//----- nvinfo : EIATTR_MERCURY_ISA_VERSION
	.align		4
        /*0024*/ 	.byte	0x03, 0x5f
        /*0026*/ 	.short	0x0101


	//----- nvinfo : EIATTR_INT_WARP_WIDE_INSTR_OFFSETS
	.align		4
        /*0028*/ 	.byte	0x04, 0x31
        /*002a*/ 	.short	(.L_22 - .L_21)


	//   ....[0]....
.L_21:
        /*002c*/ 	.word	0x000003b0


	//   ....[1]....
        /*0030*/ 	.word	0x000003c0


	//   ....[2]....
        /*0034*/ 	.word	0x000004b0


	//----- nvinfo : EIATTR_COOP_GROUP_MASK_REGIDS
	.align		4
.L_22:
        /*0038*/ 	.byte	0x04, 0x29
        /*003a*/ 	.short	(.L_24 - .L_23)


	//   ....[0]....
.L_23:
        /*003c*/ 	.word	0xffffffff


	//   ....[1]....
        /*0040*/ 	.word	0xffffffff


	//   ....[2]....
        /*0044*/ 	.word	0xffffffff


	//   ....[3]....
        /*0048*/ 	.word	0xffffffff


	//   ....[4]....
        /*004c*/ 	.word	0xffffffff


	//----- nvinfo : EIATTR_COOP_GROUP_INSTR_OFFSETS
	.align		4
.L_24:
        /*0050*/ 	.byte	0x04, 0x28
        /*0052*/ 	.short	(.L_26 - .L_25)


	//   ....[0]....
.L_25:
        /*0054*/ 	.word	0x00000060


	//   ....[1]....
        /*0058*/ 	.word	0x00000070


	//   ....[2]....
        /*005c*/ 	.word	0x00000130


	//   ....[3]....
        /*0060*/ 	.word	0x000002a0


	//   ....[4]....
        /*0064*/ 	.word	0x00000fa0


	//----- nvinfo : EIATTR_REG_RECONFIG
	.align		4
.L_26:
        /*0068*/ 	.byte	0x01, 0x54
	.zero		2


	//----- nvinfo : EIATTR_MBARRIER_INSTR_OFFSETS
	.align		4
        /*006c*/ 	.byte	0x04, 0x39
        /*006e*/ 	.short	(.L_28 - .L_27)


	//   ....[0]....
.L_27:
        /*0070*/ 	.word	0x00000230
        /*0074*/ 	.word	0x000000ff
        /*0078*/ 	.word	0x00000000
        /*007c*/ 	.short	0x0100
        /*007e*/ 	.byte	0x08
	.zero		1


	//   ....[1]....
        /*0080*/ 	.word	0x00000240
        /*0084*/ 	.word	0x000000ff
        /*0088*/ 	.word	0x00000018
        /*008c*/ 	.short	0x0100
        /*008e*/ 	.byte	0x08
	.zero		1


	//   ....[2]....
        /*0090*/ 	.word	0x00000250
        /*0094*/ 	.word	0x000000ff
        /*0098*/ 	.word	0x00000008
        /*009c*/ 	.short	0x0100
        /*009e*/ 	.byte	0x08
	.zero		1


	//   ....[3]....
        /*00a0*/ 	.word	0x00000260
        /*00a4*/ 	.word	0x000000ff
        /*00a8*/ 	.word	0x00000020
        /*00ac*/ 	.short	0x0100
        /*00ae*/ 	.byte	0x08
	.zero		1


	//   ....[4]....
        /*00b0*/ 	.word	0x00000270
        /*00b4*/ 	.word	0x000000ff
        /*00b8*/ 	.word	0x00000010
        /*00bc*/ 	.short	0x0100
        /*00be*/ 	.byte	0x08
	.zero		1


	//   ....[5]....
        /*00c0*/ 	.word	0x00000280
        /*00c4*/ 	.word	0x000000ff
        /*00c8*/ 	.word	0x00000028
        /*00cc*/ 	.short	0x0100
        /*00ce*/ 	.byte	0x08
	.zero		1


	//   ....[6]....
        /*00d0*/ 	.word	0x00000500
        /*00d4*/ 	.word	0x000000ff
        /*00d8*/ 	.word	0x00000040
        /*00dc*/ 	.short	0x0100
        /*00de*/ 	.byte	0x06
	.zero		1


	//   ....[7]....
        /*00e0*/ 	.word	0x00000560
        /*00e4*/ 	.word	0x000000ff
        /*00e8*/ 	.word	0x00000048
        /*00ec*/ 	.short	0x0100
        /*00ee*/ 	.byte	0x06
	.zero		1


	//   ....[8]....
        /*00f0*/ 	.word	0x000014d0
        /*00f4*/ 	.word	0x000000ff
        /*00f8*/ 	.word	0x00000000
        /*00fc*/ 	.short	0x010a
        /*00fe*/ 	.byte	0x06
	.zero		1


	//   ....[9]....
        /*0100*/ 	.word	0x00001510
        /*0104*/ 	.word	0x000000ff
        /*0108*/ 	.word	0x00000000
        /*010c*/ 	.short	0x010a
        /*010e*/ 	.byte	0x06
	.zero		1


	//   ....[10]....
        /*0110*/ 	.word	0x00001f00
        /*0114*/ 	.word	0x000000ff
        /*0118*/ 	.word	0x00000000
        /*011c*/ 	.short	0x010a
        /*011e*/ 	.byte	0x0c
	.zero		1


	//   ....[11]....
        /*0120*/ 	.word	0x00001f40
        /*0124*/ 	.word	0x000000ff
        /*0128*/ 	.word	0x00000000
        /*012c*/ 	.short	0x010a
        /*012e*/ 	.byte	0x0c
	.zero		1


	//   ....[12]....
        /*0130*/ 	.word	0x00002630
        /*0134*/ 	.word	0x000000ff
        /*0138*/ 	.word	0x00000000
        /*013c*/ 	.short	0x0101
        /*013e*/ 	.byte	0x08
	.zero		1


	//   ....[13]....
        /*0140*/ 	.word	0x00002c80
        /*0144*/ 	.word	0x000000ff
        /*0148*/ 	.word	0x00000000
        /*014c*/ 	.short	0x0101
        /*014e*/ 	.byte	0x08
	.zero		1


	//   ....[14]....
        /*0150*/ 	.word	0x00008610
        /*0154*/ 	.word	0x00000013
        /*0158*/ 	.word	0x00000018
        /*015c*/ 	.short	0x010a
        /*015e*/ 	.byte	0x3f
	.zero		1


	//   ....[15]....
        /*0160*/ 	.word	0x00008990
        /*0164*/ 	.word	0x00000008
        /*0168*/ 	.word	0x00000048
        /*016c*/ 	.short	0x0101
        /*016e*/ 	.byte	0x3f
	.zero		1


	//   ....[16]....
        /*0170*/ 	.word	0x000090a0
        /*0174*/ 	.word	0x00000004
        /*0178*/ 	.word	0x00000000
        /*017c*/ 	.short	0x010a
        /*017e*/ 	.byte	0x3f
	.zero		1


	//   ....[17]....
        /*0180*/ 	.word	0x00009120
        /*0184*/ 	.word	0x00000006
        /*0188*/ 	.word	0x00000000
        /*018c*/ 	.short	0x010a
        /*018e*/ 	.byte	0x3f
	.zero		1


	//   ....[18]....
        /*0190*/ 	.word	0x000091b0
        /*0194*/ 	.word	0x00000003
        /*0198*/ 	.word	0x00000000
        /*019c*/ 	.short	0x010a
        /*019e*/ 	.byte	0x3f
	.zero		1


	//   ....[19]....
        /*01a0*/ 	.word	0x00009220
        /*01a4*/ 	.word	0x0000000b
        /*01a8*/ 	.word	0x00000000
        /*01ac*/ 	.short	0x010a
        /*01ae*/ 	.byte	0x3f
	.zero		1


	//   ....[20]....
        /*01b0*/ 	.word	0x00009280
        /*01b4*/ 	.word	0x0000008c
        /*01b8*/ 	.word	0x00000000
        /*01bc*/ 	.short	0x010a
        /*01be*/ 	.byte	0x3f
	.zero		1


	//   ....[21]....
        /*01c0*/ 	.word	0x00009350
        /*01c4*/ 	.word	0x00000013
        /*01c8*/ 	.word	0x00000018
        /*01cc*/ 	.short	0x010a
        /*01ce*/ 	.byte	0x3f
	.zero		1


	//   ....[22]....
        /*01d0*/ 	.word	0x00009430
        /*01d4*/ 	.word	0x00000004
        /*01d8*/ 	.word	0x00000000
        /*01dc*/ 	.short	0x010a
        /*01de*/ 	.byte	0x3f
	.zero		1


	//   ....[23]....
        /*01e0*/ 	.word	0x00009480
        /*01e4*/ 	.word	0x00000006
        /*01e8*/ 	.word	0x00000000
        /*01ec*/ 	.short	0x010a
        /*01ee*/ 	.byte	0x3f
	.zero		1


	//----- nvinfo : EIATTR_NUM_MBARRIERS
	.align		4
.L_28:
        /*01f0*/ 	.byte	0x03, 0x38
        /*01f2*/ 	.short	0x0008


	//----- nvinfo : EIATTR_EXIT_INSTR_OFFSETS
	.align		4
        /*01f4*/ 	.byte	0x04, 0x1c
        /*01f6*/ 	.short	(.L_30 - .L_29)


	//   ....[0]....
.L_29:
        /*01f8*/ 	.word	0x000005b0


	//   ....[1]....
        /*01fc*/ 	.word	0x00000e70


	//   ....[2]....
        /*0200*/ 	.word	0x00007c80


	//   ....[3]....
        /*0204*/ 	.word	0x000082b0


	//   ....[4]....
        /*0208*/ 	.word	0x00009200


	//----- nvinfo : EIATTR_MAX_THREADS
	.align		4
.L_30:
        /*020c*/ 	.byte	0x04, 0x05
        /*020e*/ 	.short	(.L_32 - .L_31)
.L_31:
        /*0210*/ 	.word	0x00000180
        /*0214*/ 	.word	0x00000001
        /*0218*/ 	.word	0x00000001


	//----- nvinfo : EIATTR_CRS_STACK_SIZE
	.align		4
.L_32:
        /*021c*/ 	.byte	0x04, 0x1e
        /*021e*/ 	.short	(.L_34 - .L_33)
.L_33:
        /*0220*/ 	.word	0x00000000


	//----- nvinfo : EIATTR_CBANK_PARAM_SIZE
	.align		4
.L_34:
        /*0224*/ 	.byte	0x03, 0x19
        /*0226*/ 	.short	0x0470


	//----- nvinfo : EIATTR_PARAM_CBANK
	.align		4
        /*0228*/ 	.byte	0x04, 0x0a
        /*022a*/ 	.short	(.L_36 - .L_35)
	.align		4
.L_35:
        /*022c*/ 	.word	index@(.nv.constant0._ZN7cutlass13device_kernelINS_4gemm6kernel13GemmUniversalIN4cute5tupleIJiiiiEEENS1_10collective13CollectiveMmaINS1_37MainloopSm90TmaGmmaWarpSpecializedFP8ILi3ENS5_IJNS4_1CILi1EEESB_SB_EEENS1_35KernelTmaWarpSpecializedCooperativeEEENS5_IJNSA_ILi128EEESF_SF_EEENS_12float_e4m3_tENS5_IJlSB_lEEESH_SI_NS4_8TiledMMAINS4_8MMA_AtomIJNS4_4SM904GMMA31MMA_64x128x32_F32E4M3E4M3_SS_TNILNSM_7ScaleInE1ELSO_1EEEEEENS4_6LayoutINS5_IJNSA_ILi2EEESB_SB_EEENS5_IJSB_NSA_ILi0EEESU_EEEEENS5_IJNS4_10UnderscoreESX_SX_EEEEENS4_13SM90_TMA_LOADENS4_14ComposedLayoutINS4_7SwizzleILi3ELi4ELi3EEENS4_18smem_ptr_flag_bitsILi8EEENSR_INS5_IJNSA_ILi8EEESF_EEENS5_IJSF_SB_EEEEEEEvNS4_8identityES10_S1A_vS1B_EENS_8epilogue10collective6detail29Sm90TmaWarpSpecializedAdapterINS1E_15DefaultEpilogueISH_SI_SI_NS1D_6thread17LinearCombinationISH_Li1EffLNS1I_9ScaleType4KindE0ELNS_15FloatRoundStyleE2ESH_EENS1_15EpilogueDefaultEEEEEvvEEEEvNT_6ParamsE)
        /*0230*/ 	.short	0x0210
        /*0232*/ 	.short	0x0470


	//----- nvinfo : EIATTR_SW_WAR
	.align		4
.L_36:
        /*0234*/ 	.byte	0x04, 0x36
        /*0236*/ 	.short	(.L_38 - .L_37)
.L_37:
        /*0238*/ 	.word	0x00000008
.L_38:


//--------------------- .nv.callgraph             --------------------------
	.section	.nv.callgraph,"",@"SHT_CUDA_CALLGRAPH"
	.align	4
	.sectionentsize	8
	.align		4
        /*0000*/ 	.word	0x00000000
	.align		4
        /*0004*/ 	.word	0xffffffff
	.align		4
        /*0008*/ 	.word	0x00000000
	.align		4
        /*000c*/ 	.word	0xfffffffe
	.align		4
        /*0010*/ 	.word	0x00000000
	.align		4
        /*0014*/ 	.word	0xfffffffd
	.align		4
        /*0018*/ 	.word	0x00000000
	.align		4
        /*001c*/ 	.word	0xfffffffc


//--------------------- .nv.constant4             --------------------------
	.section	.nv.constant4,"a",@progbits
	.align	8
	.align		8
.nv.constant4:
        /*0000*/ 	.dword	_ZN40_INTERNAL_a9b473ef_4_k_cu_bdc3c7a2_255584cuda3std3__45__cpo5beginE
	.align		8
        /*0008*/ 	.dword	_ZN40_INTERNAL_a9b473ef_4_k_cu_bdc3c7a2_255584cuda3std3__45__cpo3endE
	.align		8
        /*0010*/ 	.dword	_ZN40_INTERNAL_a9b473ef_4_k_cu_bdc3c7a2_255584cuda3std3__45__cpo6cbeginE
	.align		8
        /*0018*/ 	.dword	_ZN40_INTERNAL_a9b473ef_4_k_cu_bdc3c7a2_255584cuda3std3__45__cpo4cendE
	.align		8
        /*0020*/ 	.dword	_ZN40_INTERNAL_a9b473ef_4_k_cu_bdc3c7a2_255584cuda3std3__442_GLOBAL__N__a9b473ef_4_k_cu_bdc3c7a2_255586ignoreE
	.align		8
        /*0028*/ 	.dword	_ZN40_INTERNAL_a9b473ef_4_k_cu_bdc3c7a2_255584cuda3std3__419piecewise_constructE
	.align		8
        /*0030*/ 	.dword	_ZN40_INTERNAL_a9b473ef_4_k_cu_bdc3c7a2_255584cuda3std3__48in_placeE
	.align		8
        /*0038*/ 	.dword	_ZN40_INTERNAL_a9b473ef_4_k_cu_bdc3c7a2_255584cuda3std6ranges3__45__cpo4swapE
	.align		8
        /*0040*/ 	.dword	_ZN40_INTERNAL_a9b473ef_4_k_cu_bdc3c7a2_255584cuda3std6ranges3__45__cpo9iter_moveE
	.align		8
        /*0048*/ 	.dword	_ZN40_INTERNAL_a9b473ef_4_k_cu_bdc3c7a2_255584cute7productE
	.align		8
        /*0050*/ 	.dword	_ZN40_INTERNAL_a9b473ef_4_k_cu_bdc3c7a2_255584cute1_E


//--------------------- .text._ZN7cutlass13device_kernelINS_4gemm6kernel13GemmUniversalIN4cute5tupleIJiiiiEEENS1_10collective13CollectiveMmaINS1_37MainloopSm90TmaGmmaWarpSpecializedFP8ILi3ENS5_IJNS4_1CILi1EEESB_SB_EEENS1_35KernelTmaWarpSpecializedCooperativeEEENS5_IJNSA_ILi128EEESF_SF_EEENS_12float_e4m3_tENS5_IJlSB_lEEESH_SI_NS4_8TiledMMAINS4_8MMA_AtomIJNS4_4SM904GMMA31MMA_64x128x32_F32E4M3E4M3_SS_TNILNSM_7ScaleInE1ELSO_1EEEEEENS4_6LayoutINS5_IJNSA_ILi2EEESB_SB_EEENS5_IJSB_NSA_ILi0EEESU_EEEEENS5_IJNS4_10UnderscoreESX_SX_EEEEENS4_13SM90_TMA_LOADENS4_14ComposedLayoutINS4_7SwizzleILi3ELi4ELi3EEENS4_18smem_ptr_flag_bitsILi8EEENSR_INS5_IJNSA_ILi8EEESF_EEENS5_IJSF_SB_EEEEEEEvNS4_8identityES10_S1A_vS1B_EENS_8epilogue10collective6detail29Sm90TmaWarpSpecializedAdapterINS1E_15DefaultEpilogueISH_SI_SI_NS1D_6thread17LinearCombinationISH_Li1EffLNS1I_9ScaleType4KindE0ELNS_15FloatRoundStyleE2ESH_EENS1_15EpilogueDefaultEEEEEvvEEEEvNT_6ParamsE --------------------------
	.section	.text._ZN7cutlass13device_kernelINS_4gemm6kernel13GemmUniversalIN4cute5tupleIJiiiiEEENS1_10collective13CollectiveMmaINS1_37MainloopSm90TmaGmmaWarpSpecializedFP8ILi3ENS5_IJNS4_1CILi1EEESB_SB_EEENS1_35KernelTmaWarpSpecializedCooperativeEEENS5_IJNSA_ILi128EEESF_SF_EEENS_12float_e4m3_tENS5_IJlSB_lEEESH_SI_NS4_8TiledMMAINS4_8MMA_AtomIJNS4_4SM904GMMA31MMA_64x128x32_F32E4M3E4M3_SS_TNILNSM_7ScaleInE1ELSO_1EEEEEENS4_6LayoutINS5_IJNSA_ILi2EEESB_SB_EEENS5_IJSB_NSA_ILi0EEESU_EEEEENS5_IJNS4_10UnderscoreESX_SX_EEEEENS4_13SM90_TMA_LOADENS4_14ComposedLayoutINS4_7SwizzleILi3ELi4ELi3EEENS4_18smem_ptr_flag_bitsILi8EEENSR_INS5_IJNSA_ILi8EEESF_EEENS5_IJSF_SB_EEEEEEEvNS4_8identityES10_S1A_vS1B_EENS_8epilogue10collective6detail29Sm90TmaWarpSpecializedAdapterINS1E_15DefaultEpilogueISH_SI_SI_NS1D_6thread17LinearCombinationISH_Li1EffLNS1I_9ScaleType4KindE0ELNS_15FloatRoundStyleE2ESH_EENS1_15EpilogueDefaultEEEEEvvEEEEvNT_6ParamsE,"ax",@progbits
	.align	128
.text._ZN7cutlass13device_kernelINS_4gemm6kernel13GemmUniversalIN4cute5tupleIJiiiiEEENS1_10collective13CollectiveMmaINS1_37MainloopSm90TmaGmmaWarpSpecializedFP8ILi3ENS5_IJNS4_1CILi1EEESB_SB_EEENS1_35KernelTmaWarpSpecializedCooperativeEEENS5_IJNSA_ILi128EEESF_SF_EEENS_12float_e4m3_tENS5_IJlSB_lEEESH_SI_NS4_8TiledMMAINS4_8MMA_AtomIJNS4_4SM904GMMA31MMA_64x128x32_F32E4M3E4M3_SS_TNILNSM_7ScaleInE1ELSO_1EEEEEENS4_6LayoutINS5_IJNSA_ILi2EEESB_SB_EEENS5_IJSB_NSA_ILi0EEESU_EEEEENS5_IJNS4_10UnderscoreESX_SX_EEEEENS4_13SM90_TMA_LOADENS4_14ComposedLayoutINS4_7SwizzleILi3ELi4ELi3EEENS4_18smem_ptr_flag_bitsILi8EEENSR_INS5_IJNSA_ILi8EEESF_EEENS5_IJSF_SB_EEEEEEEvNS4_8identityES10_S1A_vS1B_EENS_8epilogue10collective6detail29Sm90TmaWarpSpecializedAdapterINS1E_15DefaultEpilogueISH_SI_SI_NS1D_6thread17LinearCombinationISH_Li1EffLNS1I_9ScaleType4KindE0ELNS_15FloatRoundStyleE2ESH_EENS1_15EpilogueDefaultEEEEEvvEEEEvNT_6ParamsE:
        .type           _ZN7cutlass13device_kernelINS_4gemm6kernel13GemmUniversalIN4cute5tupleIJiiiiEEENS1_10collective13CollectiveMmaINS1_37MainloopSm90TmaGmmaWarpSpecializedFP8ILi3ENS5_IJNS4_1CILi1EEESB_SB_EEENS1_35KernelTmaWarpSpecializedCooperativeEEENS5_IJNSA_ILi128EEESF_SF_EEENS_12float_e4m3_tENS5_IJlSB_lEEESH_SI_NS4_8TiledMMAINS4_8MMA_AtomIJNS4_4SM904GMMA31MMA_64x128x32_F32E4M3E4M3_SS_TNILNSM_7ScaleInE1ELSO_1EEEEEENS4_6LayoutINS5_IJNSA_ILi2EEESB_SB_EEENS5_IJSB_NSA_ILi0EEESU_EEEEENS5_IJNS4_10UnderscoreESX_SX_EEEEENS4_13SM90_TMA_LOADENS4_14ComposedLayoutINS4_7SwizzleILi3ELi4ELi3EEENS4_18smem_ptr_flag_bitsILi8EEENSR_INS5_IJNSA_ILi8EEESF_EEENS5_IJSF_SB_EEEEEEEvNS4_8identityES10_S1A_vS1B_EENS_8epilogue10collective6detail29Sm90TmaWarpSpecializedAdapterINS1E_15DefaultEpilogueISH_SI_SI_NS1D_6thread17LinearCombinationISH_Li1EffLNS1I_9ScaleType4KindE0ELNS_15FloatRoundStyleE2ESH_EENS1_15EpilogueDefaultEEEEEvvEEEEvNT_6ParamsE,@function
        .size           _ZN7cutlass13device_kernelINS_4gemm6kernel13GemmUniversalIN4cute5tupleIJiiiiEEENS1_10collective13CollectiveMmaINS1_37MainloopSm90TmaGmmaWarpSpecializedFP8ILi3ENS5_IJNS4_1CILi1EEESB_SB_EEENS1_35KernelTmaWarpSpecializedCooperativeEEENS5_IJNSA_ILi128EEESF_SF_EEENS_12float_e4m3_tENS5_IJlSB_lEEESH_SI_NS4_8TiledMMAINS4_8MMA_AtomIJNS4_4SM904GMMA31MMA_64x128x32_F32E4M3E4M3_SS_TNILNSM_7ScaleInE1ELSO_1EEEEEENS4_6LayoutINS5_IJNSA_ILi2EEESB_SB_EEENS5_IJSB_NSA_ILi0EEESU_EEEEENS5_IJNS4_10UnderscoreESX_SX_EEEEENS4_13SM90_TMA_LOADENS4_14ComposedLayoutINS4_7SwizzleILi3ELi4ELi3EEENS4_18smem_ptr_flag_bitsILi8EEENSR_INS5_IJNSA_ILi8EEESF_EEENS5_IJSF_SB_EEEEEEEvNS4_8identityES10_S1A_vS1B_EENS_8epilogue10collective6detail29Sm90TmaWarpSpecializedAdapterINS1E_15DefaultEpilogueISH_SI_SI_NS1D_6thread17LinearCombinationISH_Li1EffLNS1I_9ScaleType4KindE0ELNS_15FloatRoundStyleE2ESH_EENS1_15EpilogueDefaultEEEEEvvEEEEvNT_6ParamsE,(.L_x_199 - _ZN7cutlass13device_kernelINS_4gemm6kernel13GemmUniversalIN4cute5tupleIJiiiiEEENS1_10collective13CollectiveMmaINS1_37MainloopSm90TmaGmmaWarpSpecializedFP8ILi3ENS5_IJNS4_1CILi1EEESB_SB_EEENS1_35KernelTmaWarpSpecializedCooperativeEEENS5_IJNSA_ILi128EEESF_SF_EEENS_12float_e4m3_tENS5_IJlSB_lEEESH_SI_NS4_8TiledMMAINS4_8MMA_AtomIJNS4_4SM904GMMA31MMA_64x128x32_F32E4M3E4M3_SS_TNILNSM_7ScaleInE1ELSO_1EEEEEENS4_6LayoutINS5_IJNSA_ILi2EEESB_SB_EEENS5_IJSB_NSA_ILi0EEESU_EEEEENS5_IJNS4_10UnderscoreESX_SX_EEEEENS4_13SM90_TMA_LOADENS4_14ComposedLayoutINS4_7SwizzleILi3ELi4ELi3EEENS4_18smem_ptr_flag_bitsILi8EEENSR_INS5_IJNSA_ILi8EEESF_EEENS5_IJSF_SB_EEEEEEEvNS4_8identityES10_S1A_vS1B_EENS_8epilogue10collective6detail29Sm90TmaWarpSpecializedAdapterINS1E_15DefaultEpilogueISH_SI_SI_NS1D_6thread17LinearCombinationISH_Li1EffLNS1I_9ScaleType4KindE0ELNS_15FloatRoundStyleE2ESH_EENS1_15EpilogueDefaultEEEEEvvEEEEvNT_6ParamsE)
        .other          _ZN7cutlass13device_kernelINS_4gemm6kernel13GemmUniversalIN4cute5tupleIJiiiiEEENS1_10collective13CollectiveMmaINS1_37MainloopSm90TmaGmmaWarpSpecializedFP8ILi3ENS5_IJNS4_1CILi1EEESB_SB_EEENS1_35KernelTmaWarpSpecializedCooperativeEEENS5_IJNSA_ILi128EEESF_SF_EEENS_12float_e4m3_tENS5_IJlSB_lEEESH_SI_NS4_8TiledMMAINS4_8MMA_AtomIJNS4_4SM904GMMA31MMA_64x128x32_F32E4M3E4M3_SS_TNILNSM_7ScaleInE1ELSO_1EEEEEENS4_6LayoutINS5_IJNSA_ILi2EEESB_SB_EEENS5_IJSB_NSA_ILi0EEESU_EEEEENS5_IJNS4_10UnderscoreESX_SX_EEEEENS4_13SM90_TMA_LOADENS4_14ComposedLayoutINS4_7SwizzleILi3ELi4ELi3EEENS4_18smem_ptr_flag_bitsILi8EEENSR_INS5_IJNSA_ILi8EEESF_EEENS5_IJSF_SB_EEEEEEEvNS4_8identityES10_S1A_vS1B_EENS_8epilogue10collective6detail29Sm90TmaWarpSpecializedAdapterINS1E_15DefaultEpilogueISH_SI_SI_NS1D_6thread17LinearCombinationISH_Li1EffLNS1I_9ScaleType4KindE0ELNS_15FloatRoundStyleE2ESH_EENS1_15EpilogueDefaultEEEEEvvEEEEvNT_6ParamsE,@"STO_CUDA_ENTRY STV_DEFAULT"
_ZN7cutlass13device_kernelINS_4gemm6kernel13GemmUniversalIN4cute5tupleIJiiiiEEENS1_10collective13CollectiveMmaINS1_37MainloopSm90TmaGmmaWarpSpecializedFP8ILi3ENS5_IJNS4_1CILi1EEESB_SB_EEENS1_35KernelTmaWarpSpecializedCooperativeEEENS5_IJNSA_ILi128EEESF_SF_EEENS_12float_e4m3_tENS5_IJlSB_lEEESH_SI_NS4_8TiledMMAINS4_8MMA_AtomIJNS4_4SM904GMMA31MMA_64x128x32_F32E4M3E4M3_SS_TNILNSM_7ScaleInE1ELSO_1EEEEEENS4_6LayoutINS5_IJNSA_ILi2EEESB_SB_EEENS5_IJSB_NSA_ILi0EEESU_EEEEENS5_IJNS4_10UnderscoreESX_SX_EEEEENS4_13SM90_TMA_LOADENS4_14ComposedLayoutINS4_7SwizzleILi3ELi4ELi3EEENS4_18smem_ptr_flag_bitsILi8EEENSR_INS5_IJNSA_ILi8EEESF_EEENS5_IJSF_SB_EEEEEEEvNS4_8identityES10_S1A_vS1B_EENS_8epilogue10collective6detail29Sm90TmaWarpSpecializedAdapterINS1E_15DefaultEpilogueISH_SI_SI_NS1D_6thread17LinearCombinationISH_Li1EffLNS1I_9ScaleType4KindE0ELNS_15FloatRoundStyleE2ESH_EENS1_15EpilogueDefaultEEEEEvvEEEEvNT_6ParamsE:
[----:B------:R-:W-:Y:S01]  /*0000*/  LDC R1, c[0x0][0x28] ;  /* 0x00000a00ff017b82 */ /* 0x000fe20000000800 */
[----:B------:R-:W0:Y:S01]  /*0010*/  S2R R0, SR_TID.X ;  /* 0x0000000000007919 */ /* 0x000e220000002100 */
[----:B------:R-:W-:Y:S01]  /*0020*/  ELECT P0, URZ, PT ;  /* 0x00000000003f782f */ /* 0x000fe20003800000 */
[----:B------:R-:W-:Y:S01]  /*0030*/  BSSY B0, `(.L_x_0) ;  /* 0x000000f000007945 */ /* 0x000fe20003800000 */
[--C-:B0-----:R-:W-:Y:S02]  /*0040*/  SHF.R.U32.HI R2, RZ, 0x5, R0.reuse ;  /* 0x00000005ff027819 */ /* 0x101fe40000011600 */
[----:B------:R-:W-:-:S03]  /*0050*/  SHF.R.U32.HI R3, RZ, 0x7, R0 ;  /* 0x00000007ff037819 */ /* 0x000fc60000011600 */
[----:B------:R-:W0:Y:S04]  /*0060*/  SHFL.IDX PT, R5, R2, RZ, 0x1f ;  /* 0x00001fff02057589 */ /* 0x000e2800000e0000 */
[----:B------:R1:W2:Y:S01]  /*0070*/  SHFL.IDX PT, R6, R3, RZ, 0x1f ;  /* 0x00001fff03067589 */ /* 0x0002a200000e0000 */
[----:B0-----:R-:W-:-:S13]  /*0080*/  ISETP.NE.OR P0, PT, R5, RZ, !P0 ;  /* 0x000000ff0500720c */ /* 0x001fda0004705670 */
[----:B-12---:R-:W-:Y:S05]  /*0090*/  @P0 BRA `(.L_x_1) ;  /* 0x0000000000200947 */ /* 0x006fea0003800000 */
[----:B------:R-:W-:Y:S02]  /*00a0*/  ULDC.64 UR4, c[0x0][0x198] ;  /* 0x0000660000047ab9 */ /* 0x000fe40000000a00 */
[----:B------:R-:W-:Y:S02]  /*00b0*/  UIADD3 UR6, UP0, UR4, 0xf0, URZ ;  /* 0x000000f004067890 */ /* 0x000fe4000ff1e03f */
[----:B------:R-:W-:Y:S02]  /*00c0*/  UIADD3 UR4, UP1, UR4, 0x1f0, URZ ;  /* 0x000001f004047890 */ /* 0x000fe4000ff3e03f */
[----:B------:R-:W-:Y:S02]  /*00d0*/  UIADD3.X UR7, URZ, UR5, URZ, UP0, !UPT ;  /* 0x000000053f077290 */ /* 0x000fe400087fe43f */
[----:B------:R-:W-:-:S07]  /*00e0*/  UIADD3.X UR5, URZ, UR5, URZ, UP1, !UPT ;  /* 0x000000053f057290 */ /* 0x000fce0008ffe43f */
[----:B------:R0:W-:Y:S02]  /*00f0*/  UTMACCTL.PF [UR6] ;  /* 0x00000000060079b9 */ /* 0x0001e40008040000 */
[----:B------:R0:W-:Y:S02]  /*0100*/  UTMACCTL.PF [UR4] ;  /* 0x00000000040079b9 */ /* 0x0001e40008040000 */
[----:B0-----:R-:W-:Y:S01]  /*0110*/  NOP ;  /* 0x0000000000007918 */ /* 0x001fe20000000000 */
.L_x_1:
[----:B------:R-:W-:Y:S05]  /*0120*/  BSYNC B0 ;  /* 0x0000000000007941 */ /* 0x000fea0003800000 */
.L_x_0:
[----:B------:R-:W0:Y:S02]  /*0130*/  SHFL.IDX PT, R3, R2, RZ, 0x1f ;  /* 0x00001fff02037589 */ /* 0x000e2400000e0000 */
[----:B0-----:R-:W-:-:S13]  /*0140*/  ISETP.NE.AND P0, PT, R3, RZ, PT ;  /* 0x000000ff0300720c */ /* 0x001fda0003f05270 */
[----:B------:R-:W-:Y:S05]  /*0150*/  @P0 BRA `(.L_x_2) ;  /* 0x0000000000500947 */ /* 0x000fea0003800000 */
[----:B------:R-:W0:Y:S01]  /*0160*/  S2UR UR8, SR_CgaCtaId ;  /* 0x00000000000879c3 */ /* 0x000e220000008800 */
[----:B------:R-:W-:Y:S01]  /*0170*/  UMOV UR4, 0x400 ;  /* 0x0000040000047882 */ /* 0x000fe20000000000 */
[----:B------:R-:W-:Y:S01]  /*0180*/  UMOV UR5, 0x1 ;  /* 0x0000000100057882 */ /* 0x000fe20000000000 */
[----:B------:R-:W-:Y:S01]  /*0190*/  UMOV UR6, 0x100 ;  /* 0x0000010000067882 */ /* 0x000fe20000000000 */
[----:B------:R-:W-:Y:S01]  /*01a0*/  ELECT P0, URZ, PT ;  /* 0x00000000003f782f */ /* 0x000fe20003800000 */
[----:B------:R-:W-:-:S04]  /*01b0*/  UIADD3 UR6, -UR6, 0x100000, URZ ;  /* 0x0010000006067890 */ /* 0x000fc8000fffe13f */
[----:B------:R-:W-:Y:S02]  /*01c0*/  USHF.L.U32 UR7, UR6, 0xb, URZ ;  /* 0x0000000b06077899 */ /* 0x000fe4000800063f */
[----:B------:R-:W-:Y:S02]  /*01d0*/  USHF.L.U32 UR6, UR6, 0x1, URZ ;  /* 0x0000000106067899 */ /* 0x000fe4000800063f */
[----:B0-----:R-:W-:Y:S02]  /*01e0*/  ULEA UR8, UR8, UR4, 0x18 ;  /* 0x0000000408087291 */ /* 0x001fe4000f8ec03f */
[----:B------:R-:W-:-:S04]  /*01f0*/  UIADD3 UR4, -UR5, 0x100000, URZ ;  /* 0x0010000005047890 */ /* 0x000fc8000fffe13f */
[----:B------:R-:W-:Y:S02]  /*0200*/  USHF.L.U32 UR5, UR4, 0xb, URZ ;  /* 0x0000000b04057899 */ /* 0x000fe4000800063f */
[----:B------:R-:W-:Y:S01]  /*0210*/  USHF.L.U32 UR4, UR4, 0x1, URZ ;  /* 0x0000000104047899 */ /* 0x000fe2000800063f */
[----:B------:R-:W0:Y:S11]  /*0220*/  FENCE.VIEW.ASYNC.S ;  /* 0x00000000000073c6 */ /* 0x000e360000000000 */
[----:B0-----:R0:W1:Y:S01]  /*0230*/  SYNCS.EXCH.64 URZ, [UR8], UR4 ;  /* 0x00000004083f75b2 */ /* 0x0010620008000100 */
[----:B------:R0:W2:Y:S01]  /*0240*/  SYNCS.EXCH.64 URZ, [UR8+0x18], UR6 ;  /* 0x00001806083f75b2 */ /* 0x0000a20008000100 */
[----:B------:R0:W3:Y:S01]  /*0250*/  SYNCS.EXCH.64 URZ, [UR8+0x8], UR4 ;  /* 0x00000804083f75b2 */ /* 0x0000e20008000100 */
[----:B------:R0:W4:Y:S01]  /*0260*/  SYNCS.EXCH.64 URZ, [UR8+0x20], UR6 ;  /* 0x00002006083f75b2 */ /* 0x0001220008000100 */
[----:B------:R0:W0:Y:S01]  /*0270*/  SYNCS.EXCH.64 URZ, [UR8+0x10], UR4 ;  /* 0x00001004083f75b2 */ /* 0x0000220008000100 */
[----:B------:R0:W0:Y:S01]  /*0280*/  SYNCS.EXCH.64 URZ, [UR8+0x28], UR6 ;  /* 0x00002806083f75b2 */ /* 0x0000220008000100 */
[----:B------:R-:W-:Y:S01]  /*0290*/  NOP ;  /* 0x0000000000007918 */ /* 0x000fe20000000000 */
.L_x_2:
[----:B------:R-:W5:Y:S01]  /*02a0*/  SHFL.IDX PT, R2, R2, RZ, 0x1f ;  /* 0x00001fff02027589 */ /* 0x000f6200000e0000 */
[----:B------:R-:W1:Y:S01]  /*02b0*/  LDC R3, c[0x0][0x65c] ;  /* 0x00019700ff037b82 */ /* 0x000e620000000800 */
[----:B------:R-:W-:Y:S02]  /*02c0*/  ELECT P0, URZ, PT ;  /* 0x00000000003f782f */ /* 0x000fe40003800000 */
[----:B------:R-:W-:Y:S01]  /*02d0*/  SHF.R.S32.HI R4, RZ, 0x1f, R5 ;  /* 0x0000001fff047819 */ /* 0x000fe20000011405 */
[----:B------:R-:W2:Y:S01]  /*02e0*/  S2R R10, SR_CTAID.Y ;  /* 0x00000000000a7919 */ /* 0x000ea20000002600 */
[----:B0-----:R-:W-:Y:S01]  /*02f0*/  UMOV UR4, 0x20 ;  /* 0x0000002000047882 */ /* 0x001fe20000000000 */
[C---:B------:R-:W-:Y:S01]  /*0300*/  ISETP.NE.AND P3, PT, R6.reuse, RZ, PT ;  /* 0x000000ff0600720c */ /* 0x040fe20003f65270 */
[----:B------:R-:W-:Y:S01]  /*0310*/  VIADD R11, R6, 0xffffffff ;  /* 0xffffffff060b7836 */ /* 0x000fe20000000000 */
[----:B------:R-:W0:Y:S01]  /*0320*/  S2R R8, SR_CTAID.X ;  /* 0x0000000000087919 */ /* 0x000e220000002500 */
[----:B------:R-:W-:Y:S01]  /*0330*/  LEA.HI R4, R4, R5, RZ, 0x2 ;  /* 0x0000000504047211 */ /* 0x000fe200078f10ff */
[----:B------:R-:W-:Y:S01]  /*0340*/  NOP ;  /* 0x0000000000007918 */ /* 0x000fe20000000000 */
[----:B------:R-:W-:Y:S01]  /*0350*/  NOP ;  /* 0x0000000000007918 */ /* 0x000fe20000000000 */
[----:B------:R-:W-:-:S02]  /*0360*/  ISETP.GE.U32.AND P1, PT, R11, 0x2, PT ;  /* 0x000000020b00780c */ /* 0x000fc40003f26070 */
[----:B------:R-:W-:-:S05]  /*0370*/  LOP3.LUT R4, R4, 0xfffffffc, RZ, 0xc0, !PT ;  /* 0xfffffffc04047812 */ /* 0x000fca00078ec0ff */
[----:B------:R-:W-:Y:S01]  /*0380*/  IMAD.IADD R5, R5, 0x1, -R4 ;  /* 0x0000000105057824 */ /* 0x000fe200078e0a04 */
[----:B-----5:R-:W-:Y:S02]  /*0390*/  ISETP.NE.OR P0, PT, R2, RZ, !P0 ;  /* 0x000000ff0200720c */ /* 0x020fe40004705670 */
[----:B-1----:R-:W-:-:S11]  /*03a0*/  ISETP.NE.AND P2, PT, R3, 0x1, PT ;  /* 0x000000010300780c */ /* 0x002fd60003f45270 */
[----:B------:R-:W-:Y:S01]  /*03b0*/  VOTEU.ALL UP0, P0 ;  /* 0x00000000003f7886 */ /* 0x000fe20000000000 */
[----:B------:R-:W-:Y:S01]  /*03c0*/  VOTEU.ALL UP1, P0 ;  /* 0x00000000003f7886 */ /* 0x000fe20000020000 */
[----:B------:R-:W0:Y:S01]  /*03d0*/  @P2 LDC R9, c[0x0][0x10] ;  /* 0x00000400ff092b82 */ /* 0x000e220000000800 */
[----:B--2---:R-:W-:Y:S02]  /*03e0*/  @P2 IMAD.MOV.U32 R2, RZ, RZ, R10 ;  /* 0x000000ffff022224 */ /* 0x004fe400078e000a */
[----:B------:R-:W-:Y:S01]  /*03f0*/  @!UP0 UMOV UR6, 0x400 ;  /* 0x0000040000068882 */ /* 0x000fe20000000000 */
[----:B------:R-:W-:-:S04]  /*0400*/  @!UP0 UIADD3 UR4, -UR4, 0x100000, URZ ;  /* 0x0010000004048890 */ /* 0x000fc8000fffe13f */
[----:B------:R-:W-:Y:S02]  /*0410*/  @!UP0 USHF.L.U32 UR5, UR4, 0xb, URZ ;  /* 0x0000000b04058899 */ /* 0x000fe4000800063f */
[----:B------:R-:W-:Y:S01]  /*0420*/  @!UP0 USHF.L.U32 UR4, UR4, 0x1, URZ ;  /* 0x0000000104048899 */ /* 0x000fe2000800063f */
[----:B------:R-:W-:Y:S02]  /*0430*/  @P2 IMAD.MOV.U32 R3, RZ, RZ, RZ ;  /* 0x000000ffff032224 */ /* 0x000fe400078e00ff */
[----:B------:R-:W-:Y:S01]  /*0440*/  @P2 IMAD.MOV.U32 R13, RZ, RZ, RZ ;  /* 0x000000ffff0d2224 */ /* 0x000fe200078e00ff */
[----:B------:R-:W1:Y:S08]  /*0450*/  @!UP0 S2UR UR7, SR_CgaCtaId ;  /* 0x00000000000789c3 */ /* 0x000e700000008800 */
[----:B------:R-:W2:Y:S01]  /*0460*/  @!P2 LDC R7, c[0x0][0xc] ;  /* 0x00000300ff07ab82 */ /* 0x000ea20000000800 */
[----:B0-----:R-:W-:-:S04]  /*0470*/  @P2 IMAD.WIDE.U32 R2, R8, R9, R2 ;  /* 0x0000000908022225 */ /* 0x001fc800078e0002 */
[----:B------:R-:W-:Y:S02]  /*0480*/  IMAD.MOV.U32 R9, RZ, RZ, RZ ;  /* 0x000000ffff097224 */ /* 0x000fe400078e00ff */
[----:B------:R-:W-:Y:S01]  /*0490*/  @P2 IMAD.IADD R3, R3, 0x1, R13 ;  /* 0x0000000103032824 */ /* 0x000fe200078e020d */
[----:B-1----:R-:W-:Y:S01]  /*04a0*/  @!UP0 ULEA UR6, UR7, UR6, 0x18 ;  /* 0x0000000607068291 */ /* 0x002fe2000f8ec03f */
[----:B------:R-:W-:Y:S01]  /*04b0*/  VOTEU.ALL UP0, P0 ;  /* 0x00000000003f7886 */ /* 0x000fe20000000000 */
[----:B------:R-:W-:-:S04]  /*04c0*/  ISETP.NE.AND P0, PT, R5, 0x3, PT ;  /* 0x000000030500780c */ /* 0x000fc80003f05270 */
[----:B------:R-:W-:-:S04]  /*04d0*/  ISETP.EQ.OR P0, PT, R5, RZ, !P0 ;  /* 0x000000ff0500720c */ /* 0x000fc80004702670 */
[----:B------:R-:W-:Y:S01]  /*04e0*/  ISETP.EQ.AND P0, PT, R6, RZ, P0 ;  /* 0x000000ff0600720c */ /* 0x000fe20000702270 */
[----:B------:R-:W0:Y:S02]  /*04f0*/  FENCE.VIEW.ASYNC.S ;  /* 0x00000000000073c6 */ /* 0x000e240000000000 */
[----:B0-----:R0:W3:Y:S01]  /*0500*/  @!UP0 SYNCS.EXCH.64 URZ, [UR6+0x40], UR4 ;  /* 0x00004004063f85b2 */ /* 0x0010e20008000100 */
[----:B--2---:R-:W-:Y:S01]  /*0510*/  @!P2 IMAD.WIDE.U32 R6, R7, R10, R8 ;  /* 0x0000000a0706a225 */ /* 0x004fe200078e0008 */
[----:B------:R-:W-:-:S03]  /*0520*/  SEL R4, RZ, 0x1, !P0 ;  /* 0x00000001ff047807 */ /* 0x000fc60004000000 */
[----:B------:R-:W-:Y:S02]  /*0530*/  @!P2 IMAD.MOV.U32 R2, RZ, RZ, R6 ;  /* 0x000000ffff02a224 */ /* 0x000fe400078e0006 */
[----:B------:R-:W-:Y:S01]  /*0540*/  @!P2 IMAD.MOV.U32 R3, RZ, RZ, R7 ;  /* 0x000000ffff03a224 */ /* 0x000fe200078e0007 */
[----:B------:R-:W-:Y:S01]  /*0550*/  SEL R4, R4, 0x2, P1 ;  /* 0x0000000204047807 */ /* 0x000fe20000800000 */
[----:B------:R0:W3:Y:S01]  /*0560*/  @!UP1 SYNCS.EXCH.64 URZ, [UR6+0x48], UR4 ;  /* 0x00004804063f95b2 */ /* 0x0000e20008000100 */
[----:B------:R-:W-:Y:S01]  /*0570*/  NOP ;  /* 0x0000000000007918 */ /* 0x000fe20000000000 */
[----:B---34-:R-:W-:Y:S06]  /*0580*/  BAR.SYNC.DEFER_BLOCKING 0x0 ;  /* 0x0000000000007b1d */ /* 0x018fec0000010000 */
[----:B------:R-:W-:Y:S05]  /*0590*/  @!P3 BRA `(.L_x_3) ;  /* 0x0000007400bcb947 */ /* 0x000fea0003800000 */
[----:B------:R-:W-:-:S13]  /*05a0*/  ISETP.GT.U32.AND P0, PT, R11, 0x1, PT ;  /* 0x000000010b00780c */ /* 0x000fda0003f04070 */
[----:B0-----:R-:W-:Y:S05]  /*05b0*/  @P0 EXIT ;  /* 0x000000000000094d */ /* 0x001fea0003800000 */
[----:B------:R-:W-:Y:S01]  /*05c0*/  ULDC.64 UR4, c[0x0][0x650] ;  /* 0x0001940000047ab9 */ /* 0x000fe20000000a00 */
[----:B------:R-:W-:Y:S01]  /*05d0*/  PRMT R12, RZ, 0x7610, R12 ;  /* 0x00007610ff0c7816 */ /* 0x000fe2000000000c */
[----:B------:R-:W-:Y:S01]  /*05e0*/  IMAD.MOV.U32 R6, RZ, RZ, -0x1 ;  /* 0xffffffffff067424 */ /* 0x000fe200078e00ff */
[----:B------:R-:W-:Y:S01]  /*05f0*/  ISETP.GE.U32.AND P0, PT, R2, UR4, PT ;  /* 0x0000000402007c0c */ /* 0x000fe2000bf06070 */
[----:B------:R-:W-:Y:S02]  /*0600*/  IMAD.MOV.U32 R7, RZ, RZ, -0x1 ;  /* 0xffffffffff077424 */ /* 0x000fe400078e00ff */
[----:B------:R-:W-:Y:S01]  /*0610*/  IMAD.MOV.U32 R5, RZ, RZ, -0x1 ;  /* 0xffffffffff057424 */ /* 0x000fe200078e00ff */
[----:B------:R-:W-:-:S13]  /*0620*/  ISETP.GE.U32.AND.EX P0, PT, R3, UR5, PT, P0 ;  /* 0x0000000503007c0c */ /* 0x000fda000bf06100 */
[----:B------:R-:W-:Y:S05]  /*0630*/  @P0 BRA `(.L_x_4) ;  /* 0x00000004005c0947 */ /* 0x000fea0003800000 */
[----:B------:R-:W0:Y:S01]  /*0640*/  LDC.64 R16, c[0x0][0x628] ;  /* 0x00018a00ff107b82 */ /* 0x000e220000000a00 */
[----:B------:R-:W-:Y:S02]  /*0650*/  IMAD.MOV.U32 R6, RZ, RZ, R2 ;  /* 0x000000ffff067224 */ /* 0x000fe400078e0002 */
[----:B------:R-:W-:-:S05]  /*0660*/  IMAD.MOV.U32 R7, RZ, RZ, R3 ;  /* 0x000000ffff077224 */ /* 0x000fca00078e0003 */
[----:B------:R-:W1:Y:S08]  /*0670*/  LDC R18, c[0x0][0x630] ;  /* 0x00018c00ff127b82 */ /* 0x000e700000000800 */
[----:B------:R-:W2:Y:S01]  /*0680*/  LDC.64 R20, c[0x0][0x620] ;  /* 0x00018800ff147b82 */ /* 0x000ea20000000a00 */
[----:B0-----:R-:W-:-:S04]  /*0690*/  ISETP.NE.U32.AND P0, PT, R16, RZ, PT ;  /* 0x000000ff1000720c */ /* 0x001fc80003f05070 */
[----:B------:R-:W-:-:S13]  /*06a0*/  ISETP.NE.AND.EX P0, PT, R17, RZ, PT, P0 ;  /* 0x000000ff1100720c */ /* 0x000fda0003f05300 */
[----:B-12---:R-:W-:Y:S05]  /*06b0*/  @!P0 BRA `(.L_x_5) ;  /* 0x0000000000288947 */ /* 0x006fea0003800000 */
[----:B------:R-:W0:Y:S02]  /*06c0*/  LDC R5, c[0x0][0x634] ;  /* 0x00018d00ff057b82 */ /* 0x000e240000000800 */
[----:B0-----:R-:W-:-:S05]  /*06d0*/  IADD3 R5, P0, R2, R5, RZ ;  /* 0x0000000502057210 */ /* 0x001fca0007f1e0ff */
[----:B------:R-:W-:-:S04]  /*06e0*/  IMAD.X R11, RZ, RZ, R3, P0 ;  /* 0x000000ffff0b7224 */ /* 0x000fc800000e0603 */
[----:B------:R-:W-:-:S04]  /*06f0*/  IMAD.WIDE.U32 R6, R11, R16, RZ ;  /* 0x000000100b067225 */ /* 0x000fc800078e00ff */
[----:B------:R-:W-:-:S04]  /*0700*/  IMAD.WIDE.U32 R12, P0, R5, R17, R6 ;  /* 0x00000011050c7225 */ /* 0x000fc80007800006 */
[----:B------:R-:W-:-:S04]  /*0710*/  IMAD.WIDE.U32 R6, R5, R16, RZ ;  /* 0x0000001005067225 */ /* 0x000fc800078e00ff */
[----:B------:R-:W-:Y:S01]  /*0720*/  IMAD.X R15, RZ, RZ, RZ, P0 ;  /* 0x000000ffff0f7224 */ /* 0x000fe200000e06ff */
[----:B------:R-:W-:Y:S01]  /*0730*/  IADD3 RZ, P0, R7, R12, RZ ;  /* 0x0000000c07ff7210 */ /* 0x000fe20007f1e0ff */
[----:B------:R-:W-:-:S04]  /*0740*/  IMAD.MOV.U32 R14, RZ, RZ, R13 ;  /* 0x000000ffff0e7224 */ /* 0x000fc800078e000d */
[----:B------:R-:W-:-:S08]  /*0750*/  IMAD.WIDE.U32.X R6, R11, R17, R14, P0 ;  /* 0x000000110b067225 */ /* 0x000fd000000e040e */
.L_x_5:
[--C-:B------:R-:W-:Y:S01]  /*0760*/  SHF.R.U64 R26, R6, R18, R7.reuse ;  /* 0x00000012061a7219 */ /* 0x100fe20000001207 */
[----:B------:R-:W0:Y:S01]  /*0770*/  LDC.64 R22, c[0x0][0x640] ;  /* 0x00019000ff167b82 */ /* 0x000e220000000a00 */
[----:B------:R-:W-:Y:S01]  /*0780*/  I2FP.F32.U32 R5, R8 ;  /* 0x0000000800057245 */ /* 0x000fe20000201000 */
[----:B------:R-:W-:Y:S01]  /*0790*/  ULDC UR4, c[0x0][0x150] ;  /* 0x0000540000047ab9 */ /* 0x000fe20000000800 */
[----:B------:R-:W-:Y:S02]  /*07a0*/  SHF.R.U32.HI R6, RZ, R18, R7 ;  /* 0x00000012ff067219 */ /* 0x000fe40000011607 */
[----:B------:R-:W-:Y:S01]  /*07b0*/  IADD3 R11, P0, RZ, -R26, RZ ;  /* 0x8000001aff0b7210 */ /* 0x000fe20007f1e0ff */
[----:B------:R-:W-:Y:S01]  /*07c0*/  FMUL R5, R5, UR4 ;  /* 0x0000000405057c20 */ /* 0x000fe20008400000 */
[----:B------:R-:W-:Y:S01]  /*07d0*/  ULDC UR4, c[0x0][0x154] ;  /* 0x0000550000047ab9 */ /* 0x000fe20000000800 */
[----:B------:R-:W1:Y:S02]  /*07e0*/  LDC R14, c[0x0][0x618] ;  /* 0x00018600ff0e7b82 */ /* 0x000e640000000800 */
[----:B------:R-:W-:-:S02]  /*07f0*/  IMAD.X R13, RZ, RZ, ~R6, P0 ;  /* 0x000000ffff0d7224 */ /* 0x000fc400000e0e06 */
[----:B------:R-:W2:Y:S01]  /*0800*/  F2I.U32.TRUNC.NTZ R5, R5 ;  /* 0x0000000500057305 */ /* 0x000ea2000020f000 */
[----:B------:R-:W-:-:S03]  /*0810*/  IMAD.WIDE.U32 R6, R11, R20, R2 ;  /* 0x000000140b067225 */ /* 0x000fc600078e0002 */
[----:B------:R-:W3:Y:S01]  /*0820*/  LDC R9, c[0x0][0x144] ;  /* 0x00005100ff097b82 */ /* 0x000ee20000000800 */
[----:B------:R-:W-:-:S04]  /*0830*/  IMAD R12, R13, R20, RZ ;  /* 0x000000140d0c7224 */ /* 0x000fc800078e02ff */
[----:B------:R-:W-:Y:S02]  /*0840*/  IMAD R11, R11, R21, R12 ;  /* 0x000000150b0b7224 */ /* 0x000fe400078e020c */
[----:B------:R-:W-:Y:S01]  /*0850*/  IMAD.MOV.U32 R12, RZ, RZ, 0x1 ;  /* 0x00000001ff0c7424 */ /* 0x000fe200078e00ff */
[----:B------:R-:W4:Y:S01]  /*0860*/  LDC R18, c[0x0][0x608] ;  /* 0x00018200ff127b82 */ /* 0x000f220000000800 */
[----:B------:R-:W-:Y:S01]  /*0870*/  IMAD.IADD R11, R7, 0x1, R11 ;  /* 0x00000001070b7824 */ /* 0x000fe200078e020b */
[----:B0-----:R-:W-:Y:S01]  /*0880*/  ISETP.NE.U32.AND P0, PT, R22, RZ, PT ;  /* 0x000000ff1600720c */ /* 0x001fe20003f05070 */
[----:B--2---:R-:W-:-:S03]  /*0890*/  IMAD.MOV R7, RZ, RZ, -R5 ;  /* 0x000000ffff077224 */ /* 0x004fc600078e0a05 */
[----:B------:R-:W-:Y:S02]  /*08a0*/  ISETP.NE.AND.EX P0, PT, R23, RZ, PT, P0 ;  /* 0x000000ff1700720c */ /* 0x000fe40003f05300 */
[----:B------:R-:W0:Y:S01]  /*08b0*/  LDC R13, c[0x0][0x658] ;  /* 0x00019600ff0d7b82 */ /* 0x000e220000000800 */
[--C-:B-1----:R-:W-:Y:S02]  /*08c0*/  SHF.R.U64 R16, R6, R14, R11.reuse ;  /* 0x0000000e06107219 */ /* 0x102fe4000000120b */
[----:B------:R-:W-:Y:S02]  /*08d0*/  I2FP.F32.U32 R6, R10 ;  /* 0x0000000a00067245 */ /* 0x000fe40000201000 */
[----:B------:R-:W-:-:S03]  /*08e0*/  SHF.R.U32.HI R11, RZ, R14, R11 ;  /* 0x0000000eff0b7219 */ /* 0x000fc6000001160b */
[----:B------:R-:W1:Y:S01]  /*08f0*/  LDC R17, c[0x0][0x148] ;  /* 0x00005200ff117b82 */ /* 0x000e620000000800 */
[----:B---3--:R-:W-:Y:S02]  /*0900*/  IMAD R5, R9, R7, R8 ;  /* 0x0000000709057224 */ /* 0x008fe400078e0208 */
[----:B------:R-:W-:Y:S01]  /*0910*/  FMUL R7, R6, UR4 ;  /* 0x0000000406077c20 */ /* 0x000fe20008400000 */
[----:B------:R-:W-:-:S03]  /*0920*/  IMAD.MOV.U32 R6, RZ, RZ, -0x1 ;  /* 0xffffffffff067424 */ /* 0x000fc600078e00ff */
[----:B------:R2:W3:Y:S01]  /*0930*/  F2I.U32.TRUNC.NTZ R15, R7 ;  /* 0x00000007000f7305 */ /* 0x0004e2000020f000 */
[----:B------:R-:W1:Y:S01]  /*0940*/  LDC R21, c[0x0][0x600] ;  /* 0x00018000ff157b82 */ /* 0x000e620000000800 */
[-CC-:B----4-:R-:W-:Y:S02]  /*0950*/  SHF.R.U64 R27, R16, R18.reuse, R11.reuse ;  /* 0x00000012101b7219 */ /* 0x190fe4000000120b */
[----:B------:R-:W-:-:S05]  /*0960*/  SHF.R.U32.HI R8, RZ, R18, R11 ;  /* 0x00000012ff087219 */ /* 0x000fca000001160b */
[----:B------:R-:W4:Y:S01]  /*0970*/  LDC R20, c[0x0][0x648] ;  /* 0x00019200ff147b82 */ /* 0x000f220000000800 */
[-CC-:B0-----:R-:W-:Y:S02]  /*0980*/  SHF.R.U64 R18, R27, R13.reuse, R8.reuse ;  /* 0x0000000d1b127219 */ /* 0x181fe40000001208 */
[-C--:B------:R-:W-:Y:S02]  /*0990*/  SHF.L.U32 R6, R6, R13.reuse, RZ ;  /* 0x0000000d06067219 */ /* 0x080fe400000006ff */
[-C--:B------:R-:W-:Y:S02]  /*09a0*/  SHF.R.U32.HI R8, RZ, R13.reuse, R8 ;  /* 0x0000000dff087219 */ /* 0x080fe40000011608 */
[----:B------:R-:W-:Y:S01]  /*09b0*/  LOP3.LUT R14, RZ, R6, RZ, 0x33, !PT ;  /* 0x00000006ff0e7212 */ /* 0x000fe200078e33ff */
[----:B------:R-:W0:Y:S01]  /*09c0*/  LDC R25, c[0x0][0x638] ;  /* 0x00018e00ff197b82 */ /* 0x000e220000000800 */
[----:B------:R-:W-:Y:S01]  /*09d0*/  SHF.L.U32 R11, R12, R13, RZ ;  /* 0x0000000d0c0b7219 */ /* 0x000fe200000006ff */
[----:B------:R-:W-:-:S02]  /*09e0*/  IMAD.MOV.U32 R6, RZ, RZ, R18 ;  /* 0x000000ffff067224 */ /* 0x000fc400078e0012 */
[----:B--2---:R-:W-:-:S04]  /*09f0*/  IMAD.MOV.U32 R7, RZ, RZ, R8 ;  /* 0x000000ffff077224 */ /* 0x004fc800078e0008 */
[----:B------:R-:W2:Y:S01]  /*0a00*/  LDC R24, c[0x0][0x610] ;  /* 0x00018400ff187b82 */ /* 0x000ea20000000800 */
[----:B---3--:R-:W-:Y:S05]  /*0a10*/  @!P0 BRA `(.L_x_6) ;  /* 0x0000000000288947 */ /* 0x008fea0003800000 */
[----:B------:R-:W3:Y:S02]  /*0a20*/  LDC R13, c[0x0][0x64c] ;  /* 0x00019300ff0d7b82 */ /* 0x000ee40000000800 */
[----:B---3--:R-:W-:-:S05]  /*0a30*/  IADD3 R13, P0, R18, R13, RZ ;  /* 0x0000000d120d7210 */ /* 0x008fca0007f1e0ff */
        /* <DEDUP_REMOVED lines=8> */
.L_x_6:
[----:B----4-:R-:W-:Y:S01]  /*0ac0*/  SHF.R.U64 R6, R6, R20, R7 ;  /* 0x0000001406067219 */ /* 0x010fe20000001207 */
[----:B-1----:R-:W-:Y:S01]  /*0ad0*/  VIADD R7, R21, 0xffffffff ;  /* 0xffffffff15077836 */ /* 0x002fe20000000000 */
[----:B------:R-:W-:Y:S01]  /*0ae0*/  LOP3.LUT R14, R27, R14, RZ, 0xc0, !PT ;  /* 0x0000000e1b0e7212 */ /* 0x000fe200078ec0ff */
[----:B------:R-:W-:Y:S02]  /*0af0*/  IMAD.MOV R15, RZ, RZ, -R15 ;  /* 0x000000ffff0f7224 */ /* 0x000fe400078e0a0f */
[----:B------:R-:W-:Y:S01]  /*0b00*/  IMAD.MOV R8, RZ, RZ, -R6 ;  /* 0x000000ffff087224 */ /* 0x000fe200078e0a06 */
[----:B------:R-:W-:Y:S01]  /*0b10*/  LOP3.LUT R7, R16, R7, RZ, 0xc0, !PT ;  /* 0x0000000710077212 */ /* 0x000fe200078ec0ff */
[----:B------:R-:W-:Y:S02]  /*0b20*/  IMAD R14, R11, R6, R14 ;  /* 0x000000060b0e7224 */ /* 0x000fe400078e020e */
[----:B------:R-:W-:Y:S02]  /*0b30*/  @P2 IMAD R5, R17, R15, R10 ;  /* 0x0000000f11052224 */ /* 0x000fe400078e020a */
[----:B0-----:R-:W-:-:S02]  /*0b40*/  IMAD R6, R8, R25, R18 ;  /* 0x0000001908067224 */ /* 0x001fc400078e0212 */
[----:B--2---:R-:W-:Y:S02]  /*0b50*/  IMAD R5, R14, R24, R5 ;  /* 0x000000180e057224 */ /* 0x004fe400078e0205 */
[----:B------:R-:W-:Y:S02]  /*0b60*/  IMAD R6, R6, R21, R7 ;  /* 0x0000001506067224 */ /* 0x000fe400078e0207 */
[----:B------:R-:W-:-:S03]  /*0b70*/  IMAD.MOV.U32 R12, RZ, RZ, 0x1 ;  /* 0x00000001ff0c7424 */ /* 0x000fc600078e00ff */
[----:B------:R-:W-:Y:S02]  /*0b80*/  SEL R7, R6, R5, !P2 ;  /* 0x0000000506077207 */ /* 0x000fe40005000000 */
[----:B------:R-:W-:Y:S01]  /*0b90*/  SEL R6, R5, R6, !P2 ;  /* 0x0000000605067207 */ /* 0x000fe20005000000 */
[----:B------:R-:W-:-:S07]  /*0ba0*/  IMAD.MOV.U32 R5, RZ, RZ, R26 ;  /* 0x000000ffff057224 */ /* 0x000fce00078e001a */
.L_x_4:
[----:B------:R-:W-:-:S08]  /*0bb0*/  NOP ;  /* 0x0000000000007918 */ /* 0x000fd00000000000 */
[----:B------:R-:W0:Y:S02]  /*0bc0*/  USETMAXREG.TRY_ALLOC.CTAPOOL UP0, 0xe8 ;  /* 0x000000e8000079c8 */ /* 0x000e240008000600 */
[----:B0-----:R-:W-:-:S13]  /*0bd0*/  PLOP3.LUT P0, PT, PT, PT, UP0, 0x80, 0x0 ;  /* 0x000000000000781c */ /* 0x001fda0003f0f008 */
[----:B------:R-:W-:Y:S05]  /*0be0*/  @!P0 BRA `(.L_x_4) ;  /* 0xfffffffc00f08947 */ /* 0x000fea000383ffff */
[----:B------:R-:W-:Y:S01]  /*0bf0*/  ULDC.64 UR4, c[0x0][0x598] ;  /* 0x0001660000047ab9 */ /* 0x000fe20000000a00 */
[----:B------:R-:W-:Y:S01]  /*0c00*/  ULDC.64 UR16, c[0x0][0x208] ;  /* 0x0000820000107ab9 */ /* 0x000fe20000000a00 */
[----:B------:R-:W-:-:S04]  /*0c10*/  ISETP.NE.U32.AND P0, PT, RZ, UR4, PT ;  /* 0x00000004ff007c0c */ /* 0x000fc8000bf05070 */
[----:B------:R-:W-:-:S13]  /*0c20*/  ISETP.NE.AND.EX P0, PT, RZ, UR5, PT, P0 ;  /* 0x00000005ff007c0c */ /* 0x000fda000bf05300 */
[----:B------:R-:W-:Y:S05]  /*0c30*/  @!P0 BRA `(.L_x_7) ;  /* 0x00000000001c8947 */ /* 0x000fea0003800000 */
[----:B------:R-:W0:Y:S02]  /*0c40*/  LDC.64 R8, c[0x0][0x598] ;  /* 0x00016600ff087b82 */ /* 0x000e240000000a00 */
[----:B0-----:R-:W2:Y:S02]  /*0c50*/  LDG.E.64 R8, desc[UR16][R8.64] ;  /* 0x0000001008087981 */ /* 0x001ea4000c1e1b00 */
[----:B--2---:R-:W-:-:S04]  /*0c60*/  ISETP.NE.U32.AND P0, PT, R8, RZ, PT ;  /* 0x000000ff0800720c */ /* 0x004fc80003f05070 */
[----:B------:R-:W-:-:S13]  /*0c70*/  ISETP.NE.AND.EX P0, PT, R9, RZ, PT, P0 ;  /* 0x000000ff0900720c */ /* 0x000fda0003f05300 */
[----:B------:R-:W-:Y:S05]  /*0c80*/  @!P0 BRA `(.L_x_7) ;  /* 0x0000000000088947 */ /* 0x000fea0003800000 */
[----:B------:R0:W5:Y:S01]  /*0c90*/  LD.E R8, desc[UR16][R8.64] ;  /* 0x0000001008087980 */ /* 0x000162000c101900 */
[----:B------:R-:W-:Y:S05]  /*0ca0*/  BRA `(.L_x_8) ;  /* 0x0000000000207947 */ /* 0x000fea0003800000 */
.L_x_7:
[----:B------:R-:W-:Y:S02]  /*0cb0*/  ULDC.64 UR4, c[0x0][0x588] ;  /* 0x0001620000047ab9 */ /* 0x000fe40000000a00 */
[----:B------:R-:W-:-:S04]  /*0cc0*/  ISETP.NE.U32.AND P0, PT, RZ, UR4, PT ;  /* 0x00000004ff007c0c */ /* 0x000fc8000bf05070 */
[----:B------:R-:W-:-:S13]  /*0cd0*/  ISETP.NE.AND.EX P0, PT, RZ, UR5, PT, P0 ;  /* 0x00000005ff007c0c */ /* 0x000fda000bf05300 */
[----:B------:R-:W-:Y:S05]  /*0ce0*/  @!P0 BRA `(.L_x_9) ;  /* 0x00000000000c8947 */ /* 0x000fea0003800000 */
[----:B------:R-:W0:Y:S02]  /*0cf0*/  LDC.64 R8, c[0x0][0x588] ;  /* 0x00016200ff087b82 */ /* 0x000e240000000a00 */
[----:B0-----:R1:W5:Y:S01]  /*0d00*/  LDG.E R8, desc[UR16][R8.64] ;  /* 0x0000001008087981 */ /* 0x001362000c1e1900 */
[----:B------:R-:W-:Y:S05]  /*0d10*/  BRA `(.L_x_8) ;  /* 0x0000000000047947 */ /* 0x000fea0003800000 */
.L_x_9:
[----:B------:R-:W2:Y:S02]  /*0d20*/  LDC R8, c[0x0][0x580] ;  /* 0x00016000ff087b82 */ /* 0x000ea40000000800 */
.L_x_8:
[----:B------:R-:W-:Y:S02]  /*0d30*/  ULDC.64 UR4, c[0x0][0x5a0] ;  /* 0x0001680000047ab9 */ /* 0x000fe40000000a00 */
[----:B------:R-:W-:-:S04]  /*0d40*/  ISETP.NE.U32.AND P0, PT, RZ, UR4, PT ;  /* 0x00000004ff007c0c */ /* 0x000fc8000bf05070 */
[----:B------:R-:W-:-:S13]  /*0d50*/  ISETP.NE.AND.EX P0, PT, RZ, UR5, PT, P0 ;  /* 0x00000005ff007c0c */ /* 0x000fda000bf05300 */
[----:B------:R-:W-:Y:S05]  /*0d60*/  @!P0 BRA `(.L_x_10) ;  /* 0x00000000001c8947 */ /* 0x000fea0003800000 */
[----:B------:R-:W3:Y:S02]  /*0d70*/  LDC.64 R10, c[0x0][0x5a0] ;  /* 0x00016800ff0a7b82 */ /* 0x000ee40000000a00 */
[----:B---3--:R-:W3:Y:S02]  /*0d80*/  LDG.E.64 R10, desc[UR16][R10.64] ;  /* 0x000000100a0a7981 */ /* 0x008ee4000c1e1b00 */
[----:B---3--:R-:W-:-:S04]  /*0d90*/  ISETP.NE.U32.AND P0, PT, R10, RZ, PT ;  /* 0x000000ff0a00720c */ /* 0x008fc80003f05070 */
[----:B------:R-:W-:-:S13]  /*0da0*/  ISETP.NE.AND.EX P0, PT, R11, RZ, PT, P0 ;  /* 0x000000ff0b00720c */ /* 0x000fda0003f05300 */
[----:B------:R-:W-:Y:S05]  /*0db0*/  @!P0 BRA `(.L_x_10) ;  /* 0x0000000000088947 */ /* 0x000fea0003800000 */
[----:B01----:R0:W5:Y:S01]  /*0dc0*/  LD.E R9, desc[UR16][R10.64] ;  /* 0x000000100a097980 */ /* 0x003162000c101900 */
[----:B------:R-:W-:Y:S05]  /*0dd0*/  BRA `(.L_x_11) ;  /* 0x0000000000207947 */ /* 0x000fea0003800000 */
.L_x_10:
[----:B------:R-:W-:Y:S02]  /*0de0*/  ULDC.64 UR4, c[0x0][0x590] ;  /* 0x0001640000047ab9 */ /* 0x000fe40000000a00 */
[----:B------:R-:W-:-:S04]  /*0df0*/  ISETP.NE.U32.AND P0, PT, RZ, UR4, PT ;  /* 0x00000004ff007c0c */ /* 0x000fc8000bf05070 */
[----:B------:R-:W-:-:S13]  /*0e00*/  ISETP.NE.AND.EX P0, PT, RZ, UR5, PT, P0 ;  /* 0x00000005ff007c0c */ /* 0x000fda000bf05300 */
[----:B------:R-:W-:Y:S05]  /*0e10*/  @!P0 BRA `(.L_x_12) ;  /* 0x00000000000c8947 */ /* 0x000fea0003800000 */
[----:B------:R-:W0:Y:S02]  /*0e20*/  LDC.64 R10, c[0x0][0x590] ;  /* 0x00016400ff0a7b82 */ /* 0x000e240000000a00 */
[----:B01----:R1:W5:Y:S01]  /*0e30*/  LDG.E R9, desc[UR16][R10.64] ;  /* 0x000000100a097981 */ /* 0x003362000c1e1900 */
[----:B------:R-:W-:Y:S05]  /*0e40*/  BRA `(.L_x_11) ;  /* 0x0000000000047947 */ /* 0x000fea0003800000 */
.L_x_12:
[----:B01----:R-:W3:Y:S02]  /*0e50*/  LDC R9, c[0x0][0x584] ;  /* 0x00016100ff097b82 */ /* 0x003ee40000000800 */
.L_x_11:
[----:B------:R-:W-:-:S13]  /*0e60*/  LOP3.LUT P0, RZ, R12, 0xff, RZ, 0xc0, !PT ;  /* 0x000000ff0cff7812 */ /* 0x000fda000780c0ff */
[----:B------:R-:W-:Y:S05]  /*0e70*/  @!P0 EXIT ;  /* 0x000000000000894d */ /* 0x000fea0003800000 */
[----:B------:R-:W-:Y:S01]  /*0e80*/  ULDC UR4, c[0x0][0x28c] ;  /* 0x0000a30000047ab9 */ /* 0x000fe20000000800 */
[----:B------:R-:W-:Y:S01]  /*0e90*/  LOP3.LUT R138, R4, 0x1, RZ, 0xfc, !PT ;  /* 0x00000001048a7812 */ /* 0x000fe200078efcff */
[----:B------:R-:W-:-:S04]  /*0ea0*/  UIADD3 UR4, UR4, 0x7f, URZ ;  /* 0x0000007f04047890 */ /* 0x000fc8000fffe03f */
[----:B------:R-:W-:-:S04]  /*0eb0*/  USHF.R.S32.HI UR5, URZ, 0x1f, UR4 ;  /* 0x0000001f3f057899 */ /* 0x000fc80008011404 */
[----:B------:R-:W-:-:S03]  /*0ec0*/  ULEA.HI UR5, UR5, UR4, URZ, 0x7 ;  /* 0x0000000405057291 */ /* 0x000fc6000f8f383f */
[----:B------:R-:W-:Y:S01]  /*0ed0*/  UMOV UR4, URZ ;  /* 0x0000003f00047c82 */ /* 0x000fe20008000000 */
[----:B------:R-:W-:-:S03]  /*0ee0*/  USHF.R.S32.HI UR9, URZ, 0x7, UR5 ;  /* 0x000000073f097899 */ /* 0x000fc60008011405 */
[----:B------:R-:W-:-:S09]  /*0ef0*/  UMOV UR5, URZ ;  /* 0x0000003f00057c82 */ /* 0x000fd20008000000 */
.L_x_165:
[----:B01----:R-:W-:Y:S01]  /*0f00*/  LOP3.LUT R10, R0, 0x80, RZ, 0xc0, !PT ;  /* 0x00000080000a7812 */ /* 0x003fe200078ec0ff */
[----:B------:R-:W0:Y:S01]  /*0f10*/  S2UR UR13, SR_CgaCtaId ;  /* 0x00000000000d79c3 */ /* 0x000e220000008800 */
[----:B------:R-:W-:Y:S01]  /*0f20*/  UMOV UR12, 0x400 ;  /* 0x00000400000c7882 */ /* 0x000fe20000000000 */
[----:B------:R-:W-:Y:S01]  /*0f30*/  UMOV UR6, URZ ;  /* 0x0000003f00067c82 */ /* 0x000fe20008000000 */
[----:B------:R-:W-:Y:S01]  /*0f40*/  SHF.R.U32.HI R10, RZ, 0x7, R10 ;  /* 0x00000007ff0a7819 */ /* 0x000fe2000001160a */
[----:B------:R-:W-:Y:S01]  /*0f50*/  UMOV UR7, URZ ;  /* 0x0000003f00077c82 */ /* 0x000fe20008000000 */
[----:B------:R-:W-:Y:S01]  /*0f60*/  UMOV UR18, UR5 ;  /* 0x0000000500127c82 */ /* 0x000fe20008000000 */
[----:B------:R-:W-:Y:S02]  /*0f70*/  CS2R R14, SRZ ;  /* 0x00000000000e7805 */ /* 0x000fe4000001ff00 */
[----:B------:R-:W-:Y:S01]  /*0f80*/  CS2R R12, SRZ ;  /* 0x00000000000c7805 */ /* 0x000fe2000001ff00 */
[----:B------:R-:W1:Y:S01]  /*0f90*/  LDC R11, c[0x0][0x28c] ;  /* 0x0000a300ff0b7b82 */ /* 0x000e620000000800 */
[----:B------:R-:W4:Y:S01]  /*0fa0*/  SHFL.IDX PT, R10, R10, RZ, 0x1f ;  /* 0x00001fff0a0a7589 */ /* 0x000f2200000e0000 */
[----:B------:R-:W-:-:S02]  /*0fb0*/  CS2R R16, SRZ ;  /* 0x0000000000107805 */ /* 0x000fc4000001ff00 */
[----:B------:R-:W-:Y:S02]  /*0fc0*/  CS2R R18, SRZ ;  /* 0x0000000000127805 */ /* 0x000fe4000001ff00 */
[----:B------:R-:W-:Y:S02]  /*0fd0*/  CS2R R20, SRZ ;  /* 0x0000000000147805 */ /* 0x000fe4000001ff00 */
[----:B------:R-:W-:Y:S02]  /*0fe0*/  CS2R R22, SRZ ;  /* 0x0000000000167805 */ /* 0x000fe4000001ff00 */
[----:B------:R-:W-:Y:S02]  /*0ff0*/  CS2R R88, SRZ ;  /* 0x0000000000587805 */ /* 0x000fe4000001ff00 */
[----:B------:R-:W-:Y:S02]  /*1000*/  CS2R R90, SRZ ;  /* 0x00000000005a7805 */ /* 0x000fe4000001ff00 */
        /* <DEDUP_REMOVED lines=16> */
[----:B-1----:R-:W-:Y:S02]  /*1110*/  ISETP.GE.AND P0, PT, R11, 0x1, PT ;  /* 0x000000010b00780c */ /* 0x002fe40003f06270 */
[----:B------:R-:W-:Y:S02]  /*1120*/  CS2R R124, SRZ ;  /* 0x00000000007c7805 */ /* 0x000fe4000001ff00 */
[----:B----4-:R-:W-:-:S02]  /*1130*/  R2UR UR8, R10 ;  /* 0x000000000a0872ca */ /* 0x010fc400000e0000 */
[----:B------:R-:W-:Y:S02]  /*1140*/  CS2R R126, SRZ ;  /* 0x00000000007e7805 */ /* 0x000fe4000001ff00 */
[----:B------:R-:W-:Y:S02]  /*1150*/  CS2R R128, SRZ ;  /* 0x0000000000807805 */ /* 0x000fe4000001ff00 */
[----:B------:R-:W-:Y:S02]  /*1160*/  CS2R R130, SRZ ;  /* 0x0000000000827805 */ /* 0x000fe4000001ff00 */
[----:B------:R-:W-:Y:S02]  /*1170*/  CS2R R132, SRZ ;  /* 0x0000000000847805 */ /* 0x000fe4000001ff00 */
[----:B------:R-:W-:Y:S02]  /*1180*/  CS2R R134, SRZ ;  /* 0x0000000000867805 */ /* 0x000fe4000001ff00 */
[----:B------:R-:W-:Y:S01]  /*1190*/  CS2R R136, SRZ ;  /* 0x0000000000887805 */ /* 0x000fe2000001ff00 */
[----:B------:R-:W-:Y:S01]  /*11a0*/  IMAD.MOV.U32 R139, RZ, RZ, RZ ;  /* 0x000000ffff8b7224 */ /* 0x000fe200078e00ff */
[----:B------:R-:W-:Y:S01]  /*11b0*/  CS2R R24, SRZ ;  /* 0x0000000000187805 */ /* 0x000fe2000001ff00 */
[----:B------:R-:W-:Y:S01]  /*11c0*/  IMAD.MOV.U32 R141, RZ, RZ, RZ ;  /* 0x000000ffff8d7224 */ /* 0x000fe200078e00ff */
[----:B---3--:R-:W-:Y:S01]  /*11d0*/  CS2R R26, SRZ ;  /* 0x00000000001a7805 */ /* 0x008fe2000001ff00 */
[----:B------:R-:W-:Y:S01]  /*11e0*/  IMAD.U32 R142, RZ, RZ, UR4 ;  /* 0x00000004ff8e7e24 */ /* 0x000fe2000f8e00ff */
[----:B------:R-:W-:Y:S01]  /*11f0*/  CS2R R28, SRZ ;  /* 0x00000000001c7805 */ /* 0x000fe2000001ff00 */
[----:B------:R-:W-:Y:S01]  /*1200*/  ULEA.HI UR10, UR8, UR8, URZ, 0x1 ;  /* 0x00000008080a7291 */ /* 0x000fe2000f8f083f */
[----:B------:R-:W-:-:S02]  /*1210*/  CS2R R30, SRZ ;  /* 0x00000000001e7805 */ /* 0x000fc4000001ff00 */
[----:B------:R-:W-:Y:S02]  /*1220*/  CS2R R32, SRZ ;  /* 0x0000000000207805 */ /* 0x000fe4000001ff00 */
[----:B------:R-:W-:Y:S01]  /*1230*/  CS2R R34, SRZ ;  /* 0x0000000000227805 */ /* 0x000fe2000001ff00 */
[----:B------:R-:W-:Y:S01]  /*1240*/  ULOP3.LUT UR11, UR10, 0x7fffe, URZ, 0xc0, !UPT ;  /* 0x0007fffe0a0b7892 */ /* 0x000fe2000f8ec03f */
[----:B------:R-:W-:Y:S01]  /*1250*/  CS2R R36, SRZ ;  /* 0x0000000000247805 */ /* 0x000fe2000001ff00 */
[----:B0-----:R-:W-:Y:S01]  /*1260*/  ULEA UR10, UR13, UR12, 0x18 ;  /* 0x0000000c0d0a7291 */ /* 0x001fe2000f8ec03f */
[----:B------:R-:W-:Y:S01]  /*1270*/  CS2R R38, SRZ ;  /* 0x0000000000267805 */ /* 0x000fe2000001ff00 */
[----:B------:R-:W-:Y:S01]  /*1280*/  UIADD3 UR11, UR8, -UR11, URZ ;  /* 0x8000000b080b7290 */ /* 0x000fe2000fffe03f */
[----:B------:R-:W-:Y:S02]  /*1290*/  CS2R R40, SRZ ;  /* 0x0000000000287805 */ /* 0x000fe4000001ff00 */
[----:B------:R-:W-:Y:S01]  /*12a0*/  CS2R R42, SRZ ;  /* 0x00000000002a7805 */ /* 0x000fe2000001ff00 */
[----:B------:R-:W-:Y:S01]  /*12b0*/  UMOV UR8, URZ ;  /* 0x0000003f00087c82 */ /* 0x000fe20008000000 */
[----:B------:R-:W-:Y:S01]  /*12c0*/  ULEA UR11, UR11, UR10, 0xd ;  /* 0x0000000a0b0b7291 */ /* 0x000fe2000f8e683f */
[----:B------:R-:W-:-:S02]  /*12d0*/  CS2R R44, SRZ ;  /* 0x00000000002c7805 */ /* 0x000fc4000001ff00 */
[----:B------:R-:W-:Y:S02]  /*12e0*/  CS2R R46, SRZ ;  /* 0x00000000002e7805 */ /* 0x000fe4000001ff00 */
[----:B------:R-:W-:Y:S01]  /*12f0*/  CS2R R48, SRZ ;  /* 0x0000000000307805 */ /* 0x000fe2000001ff00 */
[----:B------:R-:W-:Y:S01]  /*1300*/  UIADD3 UR11, UR11, 0x100, URZ ;  /* 0x000001000b0b7890 */ /* 0x000fe2000fffe03f */
[----:B------:R-:W-:Y:S02]  /*1310*/  CS2R R50, SRZ ;  /* 0x0000000000327805 */ /* 0x000fe4000001ff00 */
[----:B------:R-:W-:Y:S02]  /*1320*/  CS2R R52, SRZ ;  /* 0x0000000000347805 */ /* 0x000fe4000001ff00 */
[----:B------:R-:W-:Y:S01]  /*1330*/  CS2R R54, SRZ ;  /* 0x0000000000367805 */ /* 0x000fe2000001ff00 */
[----:B------:R-:W-:Y:S01]  /*1340*/  USHF.R.U32.HI UR11, URZ, 0x4, UR11 ;  /* 0x000000043f0b7899 */ /* 0x000fe2000801160b */
[----:B------:R-:W-:-:S02]  /*1350*/  CS2R R56, SRZ ;  /* 0x0000000000387805 */ /* 0x000fc4000001ff00 */
[----:B------:R-:W-:Y:S02]  /*1360*/  CS2R R58, SRZ ;  /* 0x00000000003a7805 */ /* 0x000fe4000001ff00 */
[----:B------:R-:W-:Y:S01]  /*1370*/  CS2R R60, SRZ ;  /* 0x00000000003c7805 */ /* 0x000fe2000001ff00 */
[----:B------:R-:W-:Y:S01]  /*1380*/  ULOP3.LUT UR11, UR11, 0x3fff, URZ, 0xc0, !UPT ;  /* 0x00003fff0b0b7892 */ /* 0x000fe2000f8ec03f */
        /* <DEDUP_REMOVED lines=12> */
[----:B------:R-:W-:Y:S01]  /*1450*/  CS2R R86, SRZ ;  /* 0x0000000000567805 */ /* 0x000fe2000001ff00 */
[----:B------:R-:W-:Y:S06]  /*1460*/  @!P0 BRA `(.L_x_13) ;  /* 0x0000000800608947 */ /* 0x000fec0003800000 */
[----:B------:R-:W-:-:S13]  /*1470*/  ISETP.NE.AND P1, PT, R138, 0x3, PT ;  /* 0x000000038a00780c */ /* 0x000fda0003f25270 */
[----:B------:R-:W-:Y:S05]  /*1480*/  @!P1 BRA `(.L_x_14) ;  /* 0x0000000000049947 */ /* 0x000fea0003800000 */
[----:B------:R-:W-:Y:S01]  /*1490*/  BPT.TRAP 0x1 ;  /* 0x000000040000795c */ /* 0x000fe20000300000 */
.L_x_14:
[----:B------:R-:W-:Y:S01]  /*14a0*/  ULEA UR6, UR5, UR10, 0x3 ;  /* 0x0000000a05067291 */ /* 0x000fe2000f8e183f */
[----:B------:R-:W-:-:S05]  /*14b0*/  IMAD.U32 R10, RZ, RZ, UR4 ;  /* 0x00000004ff0a7e24 */ /* 0x000fca000f8e00ff */
[----:B------:R-:W-:-:S04]  /*14c0*/  SHF.L.U32 R10, R10, 0x1f, RZ ;  /* 0x0000001f0a0a7819 */ /* 0x000fc800000006ff */
[----:B------:R0:W1:Y:S01]  /*14d0*/  SYNCS.PHASECHK.TRANS64.TRYWAIT P0, [UR6], R10 ;  /* 0x0000000aff0075a7 */ /* 0x0000620008000146 */
[----:B------:R-:W-:Y:S05]  /*14e0*/  @!P1 BRA `(.L_x_15) ;  /* 0x0000000000049947 */ /* 0x000fea0003800000 */
[----:B------:R-:W-:Y:S01]  /*14f0*/  BPT.TRAP 0x1 ;  /* 0x000000040000795c */ /* 0x000fe20000300000 */
.L_x_15:
[----:B-1----:R-:W-:Y:S05]  /*1500*/  @P0 BRA `(.L_x_16) ;  /* 0x0000000000080947 */ /* 0x002fea0003800000 */
[----:B------:R-:W1:Y:S02]  /*1510*/  SYNCS.PHASECHK.TRANS64.TRYWAIT P0, [UR6], R10 ;  /* 0x0000000aff0075a7 */ /* 0x000e640008000146 */
[----:B-1----:R-:W-:Y:S05]  /*1520*/  @!P0 BRA `(.L_x_17) ;  /* 0x0000007c00388947 */ /* 0x002fea0003800000 */
.L_x_16:
[----:B------:R-:W-:Y:S01]  /*1530*/  UIADD3 UR6, UR10, 0xc100, URZ ;  /* 0x0000c1000a067890 */ /* 0x000fe2000fffe03f */
[----:B------:R-:W-:Y:S01]  /*1540*/  WARPGROUP.ARRIVE ;  /* 0x00000000000079c5 */ /* 0x000fe20000000000 */
[----:B------:R-:W-:Y:S01]  /*1550*/  ULOP3.LUT UR8, UR11, 0x10000, URZ, 0xfc, !UPT ;  /* 0x000100000b087892 */ /* 0x000fe2000f8efc3f */
[----:B------:R-:W-:Y:S01]  /*1560*/  CS2R R14, SRZ ;  /* 0x00000000000e7805 */ /* 0x000fe2000001ff00 */
[----:B------:R-:W-:Y:S01]  /*1570*/  USHF.R.U32.HI UR6, URZ, 0x4, UR6 ;  /* 0x000000043f067899 */ /* 0x000fe20008011606 */
[----:B------:R-:W-:Y:S01]  /*1580*/  CS2R R12, SRZ ;  /* 0x00000000000c7805 */ /* 0x000fe2000001ff00 */
[----:B------:R-:W-:Y:S01]  /*1590*/  UMOV UR13, 0x40000040 ;  /* 0x40000040000d7882 */ /* 0x000fe20000000000 */
[----:B------:R-:W-:Y:S01]  /*15a0*/  UMOV UR15, 0x40000040 ;  /* 0x40000040000f7882 */ /* 0x000fe20000000000 */
[----:B------:R-:W-:Y:S01]  /*15b0*/  ULOP3.LUT UR6, UR6, 0x3fff, URZ, 0xc0, !UPT ;  /* 0x00003fff06067892 */ /* 0x000fe2000f8ec03f */
[----:B------:R-:W-:Y:S02]  /*15c0*/  CS2R R16, SRZ ;  /* 0x0000000000107805 */ /* 0x000fe4000001ff00 */
[----:B------:R-:W-:-:S02]  /*15d0*/  CS2R R18, SRZ ;  /* 0x0000000000127805 */ /* 0x000fc4000001ff00 */
[----:B------:R-:W-:Y:S01]  /*15e0*/  CS2R R20, SRZ ;  /* 0x0000000000147805 */ /* 0x000fe2000001ff00 */
[----:B------:R-:W-:Y:S01]  /*15f0*/  ULOP3.LUT UR7, UR6, 0x10000, URZ, 0xfc, !UPT ;  /* 0x0001000006077892 */ /* 0x000fe2000f8efc3f */
[----:B------:R-:W-:Y:S01]  /*1600*/  CS2R R22, SRZ ;  /* 0x0000000000167805 */ /* 0x000fe2000001ff00 */
[----:B------:R-:W-:Y:S01]  /*1610*/  ULEA UR6, UR5, UR8, 0xa ;  /* 0x0000000805067291 */ /* 0x000fe2000f8e503f */
[----:B------:R-:W-:Y:S01]  /*1620*/  CS2R R88, SRZ ;  /* 0x0000000000587805 */ /* 0x000fe2000001ff00 */
[----:B------:R-:W-:Y:S01]  /*1630*/  ULEA UR7, UR5, UR7, 0xa ;  /* 0x0000000705077291 */ /* 0x000fe2000f8e503f */
[----:B------:R-:W-:Y:S02]  /*1640*/  CS2R R90, SRZ ;  /* 0x00000000005a7805 */ /* 0x000fe4000001ff00 */
[----:B------:R-:W-:Y:S02]  /*1650*/  CS2R R92, SRZ ;  /* 0x00000000005c7805 */ /* 0x000fe4000001ff00 */
[----:B------:R-:W-:-:S02]  /*1660*/  CS2R R94, SRZ ;  /* 0x00000000005e7805 */ /* 0x000fc4000001ff00 */
[----:B------:R-:W-:Y:S01]  /*1670*/  CS2R R96, SRZ ;  /* 0x0000000000607805 */ /* 0x000fe2000001ff00 */
[----:B------:R-:W-:Y:S01]  /*1680*/  UMOV UR12, UR6 ;  /* 0x00000006000c7c82 */ /* 0x000fe20008000000 */
[----:B------:R-:W-:Y:S01]  /*1690*/  CS2R R98, SRZ ;  /* 0x0000000000627805 */ /* 0x000fe2000001ff00 */
[----:B------:R-:W-:Y:S01]  /*16a0*/  UMOV UR14, UR7 ;  /* 0x00000007000e7c82 */ /* 0x000fe20008000000 */
[----:B------:R-:W-:Y:S01]  /*16b0*/  CS2R R100, SRZ ;  /* 0x0000000000647805 */ /* 0x000fe2000001ff00 */
[----:B------:R-:W-:Y:S01]  /*16c0*/  QGMMA.64x128x32.F32.E4M3.E4M3 R24, gdesc[UR12], RZ, !UPT ;  /* 0x01e000000c1879f3 */ /* 0x000fe2000c7008ff */
[----:B------:R-:W-:Y:S01]  /*16d0*/  UIADD3 UR12, UR6, 0x2, URZ ;  /* 0x00000002060c7890 */ /* 0x000fe2000fffe03f */
[----:B------:R-:W-:Y:S01]  /*16e0*/  CS2R R102, SRZ ;  /* 0x0000000000667805 */ /* 0x000fe2000001ff00 */
[----:B------:R-:W-:Y:S01]  /*16f0*/  UIADD3 UR14, UR7, 0x2, URZ ;  /* 0x00000002070e7890 */ /* 0x000fe2000fffe03f */
[----:B------:R-:W-:Y:S01]  /*1700*/  CS2R R104, SRZ ;  /* 0x0000000000687805 */ /* 0x000fe2000001ff00 */
[----:B------:R-:W-:Y:S01]  /*1710*/  UMOV UR13, 0x40000040 ;  /* 0x40000040000d7882 */ /* 0x000fe20000000000 */
[----:B------:R-:W-:Y:S01]  /*1720*/  UMOV UR15, 0x40000040 ;  /* 0x40000040000f7882 */ /* 0x000fe20000000000 */
        /* <DEDUP_REMOVED lines=16> */
[----:B------:R-:W-:Y:S02]  /*1830*/  IMAD.MOV.U32 R139, RZ, RZ, RZ ;  /* 0x000000ffff8b7224 */ /* 0x000fe400078e00ff */
[----:B------:R-:W-:Y:S01]  /*1840*/  IMAD.MOV.U32 R141, RZ, RZ, RZ ;  /* 0x000000ffff8d7224 */ /* 0x000fe200078e00ff */
[----:B------:R-:W-:Y:S01]  /*1850*/  QGMMA.64x128x32.F32.E4M3.E4M3 R24, gdesc[UR12], R24 ;  /* 0x01e000000c1879f3 */ /* 0x000fe20008700818 */
[----:B------:R-:W-:Y:S02]  /*1860*/  UIADD3 UR12, UR6, 0x4, URZ ;  /* 0x00000004060c7890 */ /* 0x000fe4000fffe03f */
[----:B------:R-:W-:Y:S01]  /*1870*/  UIADD3 UR14, UR7, 0x4, URZ ;  /* 0x00000004070e7890 */ /* 0x000fe2000fffe03f */
[----:B------:R-:W-:Y:S01]  /*1880*/  UMOV UR13, 0x40000040 ;  /* 0x40000040000d7882 */ /* 0x000fe20000000000 */
[----:B------:R-:W-:-:S07]  /*1890*/  UMOV UR15, 0x40000040 ;  /* 0x40000040000f7882 */ /* 0x000fce0000000000 */
[----:B------:R-:W-:Y:S01]  /*18a0*/  QGMMA.64x128x32.F32.E4M3.E4M3 R24, gdesc[UR12], R24 ;  /* 0x01e000000c1879f3 */ /* 0x000fe20008700818 */
[----:B------:R-:W-:Y:S02]  /*18b0*/  UIADD3 UR14, UR7, 0x6, URZ ;  /* 0x00000006070e7890 */ /* 0x000fe4000fffe03f */
[----:B------:R-:W-:Y:S01]  /*18c0*/  UIADD3 UR12, UR6, 0x6, URZ ;  /* 0x00000006060c7890 */ /* 0x000fe2000fffe03f */
[----:B------:R-:W-:Y:S01]  /*18d0*/  ULDC UR7, c[0x0][0x50c] ;  /* 0x0001430000077ab9 */ /* 0x000fe20000000800 */
[----:B------:R-:W-:Y:S01]  /*18e0*/  UMOV UR13, 0x40000040 ;  /* 0x40000040000d7882 */ /* 0x000fe20000000000 */
[----:B------:R-:W-:Y:S01]  /*18f0*/  UISETP.NE.AND UP0, UPT, UR7, 0x4, UPT ;  /* 0x000000040700788c */ /* 0x000fe2000bf05270 */
[----:B------:R-:W-:Y:S01]  /*1900*/  UMOV UR15, 0x40000040 ;  /* 0x40000040000f7882 */ /* 0x000fe20000000000 */
[----:B------:R-:W-:Y:S02]  /*1910*/  UMOV UR6, 0x4 ;  /* 0x0000000400067882 */ /* 0x000fe40000000000 */
[----:B------:R-:W-:-:S06]  /*1920*/  USEL UR7, URZ, 0x1, UP0 ;  /* 0x000000013f077887 */ /* 0x000fcc0008000000 */
[----:B------:R-:W-:Y:S01]  /*1930*/  ISETP.NE.AND P0, PT, RZ, UR7, PT ;  /* 0x00000007ff007c0c */ /* 0x000fe2000bf05270 */
[----:B------:R-:W-:-:S12]  /*1940*/  QGMMA.64x128x32.F32.E4M3.E4M3 R24, gdesc[UR12], R24, gsb0 ;  /* 0x01e000000c1879f3 */ /* 0x000fd80008000818 */
[----:B------:R-:W-:Y:S05]  /*1950*/  @!P0 BRA `(.L_x_18) ;  /* 0x0000000400088947 */ /* 0x000fea0003800000 */
[----:B------:R-:W-:Y:S02]  /*1960*/  WARPGROUP.DEPBAR.LE gsb0, 0x0 ;  /* 0x00008000000079c5 */ /* 0x000fe40000010000 */
[----:B------:R-:W-:-:S01]  /*1970*/  FADD R141, RZ, R24 ;  /* 0x00000018ff8d7221 */ /* 0x000fc20000000000 */
[----:B------:R-:W-:Y:S01]  /*1980*/  FADD R136, RZ, R25 ;  /* 0x00000019ff887221 */ /* 0x000fe20000000000 */
        /* <DEDUP_REMOVED lines=62> */
[----:B------:R-:W-:-:S06]  /*1d70*/  UMOV UR6, URZ ;  /* 0x0000003f00067c82 */ /* 0x000fcc0008000000 */
.L_x_18:
[----:B------:R-:W-:-:S04]  /*1d80*/  UIADD3 UR18, UR5, 0x1, URZ ;  /* 0x0000000105127890 */ /* 0x000fc8000fffe03f */
[----:B------:R-:W-:-:S04]  /*1d90*/  UISETP.NE.AND UP0, UPT, UR18, 0x3, UPT ;  /* 0x000000031200788c */ /* 0x000fc8000bf05270 */
[----:B------:R-:W-:Y:S02]  /*1da0*/  USEL UR8, URZ, 0x1, UP0 ;  /* 0x000000013f087887 */ /* 0x000fe40008000000 */
[----:B------:R-:W-:Y:S02]  /*1db0*/  USEL UR18, UR18, URZ, UP0 ;  /* 0x0000003f12127287 */ /* 0x000fe40008000000 */
[----:B------:R-:W-:-:S06]  /*1dc0*/  ULOP3.LUT UR8, UR4, UR8, URZ, 0x3c, !UPT ;  /* 0x0000000804087292 */ /* 0x000fcc000f8e3c3f */
[----:B------:R-:W-:Y:S01]  /*1dd0*/  IMAD.U32 R142, RZ, RZ, UR8 ;  /* 0x00000008ff8e7e24 */ /* 0x000fe2000f8e00ff */
[----:B------:R-:W-:-:S06]  /*1de0*/  UMOV UR8, 0x1 ;  /* 0x0000000100087882 */ /* 0x000fcc0000000000 */
.L_x_13:
[----:B------:R-:W-:-:S04]  /*1df0*/  UISETP.LT.AND UP0, UPT, UR9, 0x1, UPT ;  /* 0x000000010900788c */ /* 0x000fc8000bf01270 */
[----:B------:R-:W-:-:S04]  /*1e00*/  USEL UR12, UR9, 0x1, UP0 ;  /* 0x00000001090c7887 */ /* 0x000fc80008000000 */
[----:B------:R-:W-:-:S04]  /*1e10*/  UIADD3 UR12, UR9, -UR12, URZ ;  /* 0x8000000c090c7290 */ /* 0x000fc8000fffe03f */
[----:B------:R-:W-:-:S06]  /*1e20*/  UISETP.GE.AND UP0, UPT, UR12, 0x1, UPT ;  /* 0x000000010c00788c */ /* 0x000fcc000bf06270 */
[----:B------:R-:W-:-:S13]  /*1e30*/  PLOP3.LUT P0, PT, PT, PT, UP0, 0x80, 0x0 ;  /* 0x000000000000781c */ /* 0x000fda0003f0f008 */
[----:B------:R-:W-:Y:S05]  /*1e40*/  @!P0 BRA `(.L_x_19) ;  /* 0x0000000800348947 */ /* 0x000fea0003800000 */
[----:B01----:R-:W-:Y:S01]  /*1e50*/  IMAD.U32 R10, RZ, RZ, UR12 ;  /* 0x0000000cff0a7e24 */ /* 0x003fe2000f8e00ff */
[----:B------:R-:W-:Y:S01]  /*1e60*/  UMOV UR19, UR5 ;  /* 0x0000000500137c82 */ /* 0x000fe20008000000 */
[----:B------:R-:W-:-:S05]  /*1e70*/  ULDC UR20, c[0x0][0x50c] ;  /* 0x0001430000147ab9 */ /* 0x000fca0000000800 */
.L_x_27:
[----:B------:R-:W-:-:S13]  /*1e80*/  ISETP.NE.AND P1, PT, R138, 0x3, PT ;  /* 0x000000038a00780c */ /* 0x000fda0003f25270 */
[----:B01----:R-:W-:Y:S05]  /*1e90*/  @!P1 BRA `(.L_x_20) ;  /* 0x0000000000049947 */ /* 0x003fea0003800000 */
[----:B------:R-:W-:Y:S01]  /*1ea0*/  BPT.TRAP 0x1 ;  /* 0x000000040000795c */ /* 0x000fe20000300000 */
.L_x_20:
[----:B------:R-:W0:Y:S01]  /*1eb0*/  S2UR UR12, SR_CgaCtaId ;  /* 0x00000000000c79c3 */ /* 0x000e220000008800 */
[----:B------:R-:W-:Y:S01]  /*1ec0*/  UMOV UR10, 0x400 ;  /* 0x00000400000a7882 */ /* 0x000fe20000000000 */
[----:B------:R-:W-:Y:S01]  /*1ed0*/  SHF.L.U32 R11, R142, 0x1f, RZ ;  /* 0x0000001f8e0b7819 */ /* 0x000fe200000006ff */
[----:B0-----:R-:W-:-:S04]  /*1ee0*/  ULEA UR10, UR12, UR10, 0x18 ;  /* 0x0000000a0c0a7291 */ /* 0x001fc8000f8ec03f */
[----:B------:R-:W-:-:S09]  /*1ef0*/  ULEA UR12, UR18, UR10, 0x3 ;  /* 0x0000000a120c7291 */ /* 0x000fd2000f8e183f */
[----:B------:R0:W1:Y:S01]  /*1f00*/  SYNCS.PHASECHK.TRANS64.TRYWAIT P0, [UR12], R11 ;  /* 0x0000000bff0075a7 */ /* 0x000062000800014c */
[----:B------:R-:W-:Y:S05]  /*1f10*/  @!P1 BRA `(.L_x_21) ;  /* 0x0000000000049947 */ /* 0x000fea0003800000 */
[----:B------:R-:W-:Y:S01]  /*1f20*/  BPT.TRAP 0x1 ;  /* 0x000000040000795c */ /* 0x000fe20000300000 */
.L_x_21:
[----:B-1----:R-:W-:Y:S05]  /*1f30*/  @P0 BRA `(.L_x_22) ;  /* 0x0000000000080947 */ /* 0x002fea0003800000 */
[----:B------:R-:W1:Y:S02]  /*1f40*/  SYNCS.PHASECHK.TRANS64.TRYWAIT P0, [UR12], R11 ;  /* 0x0000000bff0075a7 */ /* 0x000e64000800014c */
[----:B-1----:R-:W-:Y:S05]  /*1f50*/  @!P0 BRA `(.L_x_23) ;  /* 0x0000007000c48947 */ /* 0x002fea0003800000 */
.L_x_22:
[----:B------:R-:W-:Y:S01]  /*1f60*/  UIADD3 UR12, UR10, 0xc100, URZ ;  /* 0x0000c1000a0c7890 */ /* 0x000fe2000fffe03f */
[----:B------:R-:W-:Y:S01]  /*1f70*/  WARPGROUP.ARRIVE ;  /* 0x00000000000079c5 */ /* 0x000fe20000000000 */
[----:B------:R-:W-:Y:S02]  /*1f80*/  UISETP.NE.AND UP0, UPT, UR7, URZ, UPT ;  /* 0x0000003f0700728c */ /* 0x000fe4000bf05270 */
[----:B------:R-:W-:Y:S02]  /*1f90*/  USHF.R.U32.HI UR12, URZ, 0x4, UR12 ;  /* 0x000000043f0c7899 */ /* 0x000fe4000801160c */
[----:B------:R-:W-:Y:S02]  /*1fa0*/  USEL UR8, UR8, URZ, !UP0 ;  /* 0x0000003f08087287 */ /* 0x000fe4000c000000 */
[----:B------:R-:W-:Y:S02]  /*1fb0*/  ULOP3.LUT UR12, UR12, 0x3fff, URZ, 0xc0, !UPT ;  /* 0x00003fff0c0c7892 */ /* 0x000fe4000f8ec03f */
[----:B------:R-:W-:-:S02]  /*1fc0*/  UISETP.NE.U32.AND UP0, UPT, UR8, URZ, UPT ;  /* 0x0000003f0800728c */ /* 0x000fc4000bf05070 */
[----:B------:R-:W-:Y:S02]  /*1fd0*/  ULOP3.LUT UR7, UR11, 0x10000, URZ, 0xfc, !UPT ;  /* 0x000100000b077892 */ /* 0x000fe4000f8efc3f */
[----:B------:R-:W-:Y:S02]  /*1fe0*/  ULOP3.LUT UR8, UR12, 0x10000, URZ, 0xfc, !UPT ;  /* 0x000100000c087892 */ /* 0x000fe4000f8efc3f */
[----:B------:R-:W-:Y:S02]  /*1ff0*/  ULEA UR7, UR18, UR7, 0xa ;  /* 0x0000000712077291 */ /* 0x000fe4000f8e503f */
[----:B------:R-:W-:Y:S01]  /*2000*/  ULEA UR8, UR18, UR8, 0xa ;  /* 0x0000000812087291 */ /* 0x000fe2000f8e503f */
[----:B------:R-:W-:Y:S01]  /*2010*/  UMOV UR13, 0x40000040 ;  /* 0x40000040000d7882 */ /* 0x000fe20000000000 */
[----:B------:R-:W-:Y:S01]  /*2020*/  UMOV UR15, 0x40000040 ;  /* 0x40000040000f7882 */ /* 0x000fe20000000000 */
[----:B------:R-:W-:Y:S02]  /*2030*/  UIADD3 UR6, UR6, 0x4, URZ ;  /* 0x0000000406067890 */ /* 0x000fe4000fffe03f */
[----:B------:R-:W-:-:S02]  /*2040*/  UMOV UR12, UR7 ;  /* 0x00000007000c7c82 */ /* 0x000fc40008000000 */
[----:B------:R-:W-:Y:S02]  /*2050*/  UMOV UR14, UR8 ;  /* 0x00000008000e7c82 */ /* 0x000fe40008000000 */
[----:B------:R-:W-:Y:S01]  /*2060*/  QGMMA.64x128x32.F32.E4M3.E4M3 R24, gdesc[UR12], R24, UP0 ;  /* 0x01e000000c1879f3 */ /* 0x000fe2000bf00818 */
[----:B------:R-:W-:Y:S02]  /*2070*/  UIADD3 UR12, UR7, 0x2, URZ ;  /* 0x00000002070c7890 */ /* 0x000fe4000fffe03f */
[----:B------:R-:W-:Y:S01]  /*2080*/  UIADD3 UR14, UR8, 0x2, URZ ;  /* 0x00000002080e7890 */ /* 0x000fe2000fffe03f */
[----:B------:R-:W-:Y:S01]  /*2090*/  UMOV UR13, 0x40000040 ;  /* 0x40000040000d7882 */ /* 0x000fe20000000000 */
[----:B------:R-:W-:Y:S01]  /*20a0*/  UMOV UR15, 0x40000040 ;  /* 0x40000040000f7882 */ /* 0x000fe20000000000 */
[----:B------:R-:W-:-:S06]  /*20b0*/  UISETP.NE.AND UP0, UPT, UR6, UR20, UPT ;  /* 0x000000140600728c */ /* 0x000fcc000bf05270 */
        /* <DEDUP_REMOVED lines=8> */
[----:B------:R-:W-:Y:S01]  /*2140*/  UMOV UR13, 0x40000040 ;  /* 0x40000040000d7882 */ /* 0x000fe20000000000 */
[----:B------:R-:W-:Y:S01]  /*2150*/  UMOV UR15, 0x40000040 ;  /* 0x40000040000f7882 */ /* 0x000fe20000000000 */
[----:B------:R-:W-:-:S06]  /*2160*/  USEL UR7, URZ, 0x1, UP0 ;  /* 0x000000013f077887 */ /* 0x000fcc0008000000 */
[----:B------:R-:W-:Y:S01]  /*2170*/  ISETP.NE.AND P0, PT, RZ, UR7, PT ;  /* 0x00000007ff007c0c */ /* 0x000fe2000bf05270 */
[----:B------:R-:W-:Y:S03]  /*2180*/  QGMMA.64x128x32.F32.E4M3.E4M3 R24, gdesc[UR12], R24, gsb0 ;  /* 0x01e000000c1879f3 */ /* 0x000fe60008000818 */
[----:B------:R-:W-:-:S09]  /*2190*/  WARPGROUP.DEPBAR.LE gsb0, 0x1 ;  /* 0x00008000000079c5 */ /* 0x000fd20000010100 */
[----:B------:R-:W-:Y:S05]  /*21a0*/  @!P0 BRA `(.L_x_24) ;  /* 0x0000000400088947 */ /* 0x000fea0003800000 */
[----:B------:R-:W-:Y:S02]  /*21b0*/  WARPGROUP.DEPBAR.LE gsb0, 0x0 ;  /* 0x00008000000079c5 */ /* 0x000fe40000010000 */
[----:B------:R-:W-:-:S01]  /*21c0*/  FADD R141, R24, R141 ;  /* 0x0000008d188d7221 */ /* 0x000fc20000000000 */
[----:B------:R-:W-:Y:S01]  /*21d0*/  FADD R136, R25, R136 ;  /* 0x0000008819887221 */ /* 0x000fe20000000000 */
        /* <DEDUP_REMOVED lines=62> */
[----:B------:R-:W-:-:S06]  /*25c0*/  UMOV UR6, URZ ;  /* 0x0000003f00067c82 */ /* 0x000fcc0008000000 */
.L_x_24:
[----:B------:R-:W-:Y:S05]  /*25d0*/  @!P1 BRA `(.L_x_25) ;  /* 0x0000000000049947 */ /* 0x000fea0003800000 */
[----:B------:R-:W-:Y:S01]  /*25e0*/  BPT.TRAP 0x1 ;  /* 0x000000040000795c */ /* 0x000fe20000300000 */
.L_x_25:
[----:B------:R-:W-:Y:S01]  /*25f0*/  ULEA UR8, UR19, UR10, 0x3 ;  /* 0x0000000a13087291 */ /* 0x000fe2000f8e183f */
[----:B------:R-:W-:-:S03]  /*2600*/  ISETP.GT.U32.AND P0, PT, R4, 0x1, PT ;  /* 0x000000010400780c */ /* 0x000fc60003f04070 */
[----:B------:R-:W-:-:S04]  /*2610*/  UIADD3 UR8, UR8, 0x18, URZ ;  /* 0x0000001808087890 */ /* 0x000fc8000fffe03f */
[----:B------:R-:W-:-:S09]  /*2620*/  UPRMT UR8, URZ, 0x654, UR8 ;  /* 0x000006543f087896 */ /* 0x000fd20008000008 */
[----:B------:R-:W-:Y:S01]  /*2630*/  SYNCS.ARRIVE.TRANS64.RED.A1T0 RZ, [UR8], RZ ;  /* 0x000000ffffff79a7 */ /* 0x000fe20008100408 */
[----:B------:R-:W-:Y:S05]  /*2640*/  @P0 BRA `(.L_x_26) ;  /* 0x0000000000040947 */ /* 0x000fea0003800000 */
[----:B------:R-:W-:Y:S01]  /*2650*/  BPT.TRAP 0x1 ;  /* 0x000000040000795c */ /* 0x000fe20000300000 */
.L_x_26:
[----:B------:R-:W-:Y:S01]  /*2660*/  UIADD3 UR18, UR18, 0x1, URZ ;  /* 0x0000000112127890 */ /* 0x000fe2000fffe03f */
[C---:B------:R-:W-:Y:S01]  /*2670*/  ISETP.GT.AND P0, PT, R10.reuse, 0x1, PT ;  /* 0x000000010a00780c */ /* 0x040fe20003f04270 */
[----:B------:R-:W-:Y:S01]  /*2680*/  UIADD3 UR19, UR19, 0x1, URZ ;  /* 0x0000000113137890 */ /* 0x000fe2000fffe03f */
[----:B------:R-:W-:Y:S01]  /*2690*/  VIADD R10, R10, 0xffffffff ;  /* 0xffffffff0a0a7836 */ /* 0x000fe20000000000 */
[----:B------:R-:W-:Y:S02]  /*26a0*/  UISETP.NE.AND UP0, UPT, UR18, 0x3, UPT ;  /* 0x000000031200788c */ /* 0x000fe4000bf05270 */
[----:B------:R-:W-:Y:S02]  /*26b0*/  UISETP.NE.AND UP1, UPT, UR19, 0x3, UPT ;  /* 0x000000031300788c */ /* 0x000fe4000bf25270 */
[----:B------:R-:W-:Y:S02]  /*26c0*/  USEL UR8, URZ, 0x1, UP0 ;  /* 0x000000013f087887 */ /* 0x000fe40008000000 */
[----:B------:R-:W-:-:S02]  /*26d0*/  USEL UR18, UR18, URZ, UP0 ;  /* 0x0000003f12127287 */ /* 0x000fc40008000000 */
[----:B------:R-:W-:Y:S02]  /*26e0*/  USEL UR19, UR19, URZ, UP1 ;  /* 0x0000003f13137287 */ /* 0x000fe40008800000 */
[----:B------:R-:W-:Y:S01]  /*26f0*/  LOP3.LUT R142, R142, UR8, RZ, 0x3c, !PT ;  /* 0x000000088e8e7c12 */ /* 0x000fe2000f8e3cff */
[----:B------:R-:W-:Y:S01]  /*2700*/  UMOV UR8, 0x1 ;  /* 0x0000000100087882 */ /* 0x000fe20000000000 */
[----:B------:R-:W-:Y:S08]  /*2710*/  @P0 BRA `(.L_x_27) ;  /* 0xfffffff400d80947 */ /* 0x000ff0000383ffff */
.L_x_19:
[----:B------:R-:W-:Y:S01]  /*2720*/  UISETP.NE.AND UP0, UPT, UR6, URZ, UPT ;  /* 0x0000003f0600728c */ /* 0x000fe2000bf05270 */
[----:B01----:R-:W0:Y:S03]  /*2730*/  LDC R10, c[0x0][0x28c] ;  /* 0x0000a300ff0a7b82 */ /* 0x003e260000000800 */
[----:B------:R-:W-:-:S06]  /*2740*/  USEL UR6, URZ, 0x1, !UP0 ;  /* 0x000000013f067887 */ /* 0x000fcc000c000000 */
[----:B------:R-:W-:Y:S02]  /*2750*/  ISETP.NE.AND P0, PT, RZ, UR6, PT ;  /* 0x00000006ff007c0c */ /* 0x000fe4000bf05270 */
[----:B0-----:R-:W-:-:S11]  /*2760*/  ISETP.GE.AND P1, PT, R10, 0x1, PT ;  /* 0x000000010a00780c */ /* 0x001fd60003f26270 */
[----:B------:R-:W-:Y:S05]  /*2770*/  @!P0 BRA `(.L_x_28) ;  /* 0x0000000400048947 */ /* 0x000fea0003800000 */
[----:B------:R-:W-:Y:S02]  /*2780*/  WARPGROUP.DEPBAR.LE gsb0, 0x0 ;  /* 0x00008000000079c5 */ /* 0x000fe40000010000 */
[----:B------:R-:W-:Y:S01]  /*2790*/  FADD R141, R24, R141 ;  /* 0x0000008d188d7221 */ /* 0x000fe20000000000 */
        /* <DEDUP_REMOVED lines=62> */
[----:B------:R-:W-:-:S07]  /*2b80*/  FADD R14, R14, R87 ;  /* 0x000000570e0e7221 */ /* 0x000fce0000000000 */
.L_x_28:
[----:B------:R-:W-:Y:S02]  /*2b90*/  WARPGROUP.DEPBAR.LE gsb0, 0x0 ;  /* 0x00008000000079c5 */ /* 0x000fe40000010000 */
[----:B------:R-:W-:Y:S05]  /*2ba0*/  @!P1 BRA `(.L_x_29) ;  /* 0x0000000000409947 */ /* 0x000fea0003800000 */
[----:B------:R-:W-:-:S13]  /*2bb0*/  ISETP.NE.AND P0, PT, R138, 0x3, PT ;  /* 0x000000038a00780c */ /* 0x000fda0003f05270 */
[----:B------:R-:W-:Y:S05]  /*2bc0*/  @!P0 BRA `(.L_x_30) ;  /* 0x0000000000048947 */ /* 0x000fea0003800000 */
[----:B------:R-:W-:Y:S01]  /*2bd0*/  BPT.TRAP 0x1 ;  /* 0x000000040000795c */ /* 0x000fe20000300000 */
.L_x_30:
[----:B------:R-:W-:Y:S01]  /*2be0*/  UISETP.LT.AND UP0, UPT, UR9, 0x1, UPT ;  /* 0x000000010900788c */ /* 0x000fe2000bf01270 */
[----:B------:R-:W-:-:S03]  /*2bf0*/  ISETP.GT.U32.AND P0, PT, R4, 0x1, PT ;  /* 0x000000010400780c */ /* 0x000fc60003f04070 */
[----:B------:R-:W-:-:S04]  /*2c00*/  USEL UR8, UR9, 0x1, UP0 ;  /* 0x0000000109087887 */ /* 0x000fc80008000000 */
[----:B------:R-:W-:-:S04]  /*2c10*/  UIADD3 UR8, UR5, UR9, -UR8 ;  /* 0x0000000905087290 */ /* 0x000fc8000fffe808 */
[----:B------:R-:W-:-:S04]  /*2c20*/  UIMAD.WIDE.U32 UR6, UR8, -0x55555555, URZ ;  /* 0xaaaaaaab080678a5 */ /* 0x000fc8000f8e003f */
[----:B------:R-:W-:-:S04]  /*2c30*/  USHF.R.U32.HI UR6, URZ, 0x1, UR7 ;  /* 0x000000013f067899 */ /* 0x000fc80008011607 */
[----:B------:R-:W-:-:S04]  /*2c40*/  UIMAD UR8, UR6, -0x3, UR8 ;  /* 0xfffffffd060878a4 */ /* 0x000fc8000f8e0208 */
[----:B------:R-:W-:-:S04]  /*2c50*/  ULEA UR8, UR8, UR10, 0x3 ;  /* 0x0000000a08087291 */ /* 0x000fc8000f8e183f */
[----:B------:R-:W-:-:S04]  /*2c60*/  UIADD3 UR8, UR8, 0x18, URZ ;  /* 0x0000001808087890 */ /* 0x000fc8000fffe03f */
[----:B------:R-:W-:-:S09]  /*2c70*/  UPRMT UR8, URZ, 0x654, UR8 ;  /* 0x000006543f087896 */ /* 0x000fd20008000008 */
[----:B------:R-:W-:Y:S01]  /*2c80*/  SYNCS.ARRIVE.TRANS64.RED.A1T0 RZ, [UR8], RZ ;  /* 0x000000ffffff79a7 */ /* 0x000fe20008100408 */
[----:B------:R-:W-:Y:S05]  /*2c90*/  @P0 BRA `(.L_x_29) ;  /* 0x0000000000040947 */ /* 0x000fea0003800000 */
[----:B------:R-:W-:Y:S01]  /*2ca0*/  BPT.TRAP 0x1 ;  /* 0x000000040000795c */ /* 0x000fe20000300000 */
.L_x_29:
[----:B------:R-:W0:Y:S01]  /*2cb0*/  LDC R26, c[0x0][0x288] ;  /* 0x0000a200ff1a7b82 */ /* 0x000e220000000800 */
[--C-:B------:R-:W-:Y:S01]  /*2cc0*/  SHF.R.U32.HI R10, RZ, 0x2, R0.reuse ;  /* 0x00000002ff0a7819 */ /* 0x100fe20000011600 */
[----:B------:R-:W-:Y:S01]  /*2cd0*/  IMAD.SHL.U32 R29, R7, 0x80, RZ ;  /* 0x00000080071d7824 */ /* 0x000fe200078e00ff */
[----:B------:R-:W-:Y:S01]  /*2ce0*/  SHF.R.U32.HI R25, RZ, 0x7, R0 ;  /* 0x00000007ff197819 */ /* 0x000fe20000011600 */
[----:B------:R-:W-:Y:S01]  /*2cf0*/  UIADD3 UR5, UR9, UR5, URZ ;  /* 0x0000000509057290 */ /* 0x000fe2000fffe03f */
[----:B------:R-:W-:Y:S01]  /*2d00*/  LOP3.LUT R11, R10, 0x7, RZ, 0xc0, !PT ;  /* 0x000000070a0b7812 */ /* 0x000fe200078ec0ff */
[----:B------:R-:W-:Y:S01]  /*2d10*/  IMAD.SHL.U32 R31, R6, 0x80, RZ ;  /* 0x00000080061f7824 */ /* 0x000fe200078e00ff */
[----:B------:R-:W-:Y:S01]  /*2d20*/  LOP3.LUT R10, R25, 0x1, RZ, 0xc0, !PT ;  /* 0x00000001190a7812 */ /* 0x000fe200078ec0ff */
[----:B------:R-:W-:Y:S01]  /*2d30*/  UISETP.GT.U32.AND UP0, UPT, UR5, 0x2, UPT ;  /* 0x000000020500788c */ /* 0x000fe2000bf04070 */
[----:B------:R-:W-:Y:S01]  /*2d40*/  LOP3.LUT R24, R0, 0x60, RZ, 0xc0, !PT ;  /* 0x0000006000187812 */ /* 0x000fe200078ec0ff */
[----:B------:R-:W-:Y:S01]  /*2d50*/  ULDC UR12, c[0x0][0x284] ;  /* 0x0000a100000c7ab9 */ /* 0x000fe20000000800 */
[----:B------:R-:W-:Y:S01]  /*2d60*/  UISETP.GE.U32.AND UP1, UPT, UR9, 0x3, UPT ;  /* 0x000000030900788c */ /* 0x000fe2000bf26070 */
[----:B------:R-:W-:Y:S01]  /*2d70*/  IMAD.SHL.U32 R30, R10, 0x40, RZ ;  /* 0x000000400a1e7824 */ /* 0x000fe200078e00ff */
[----:B------:R-:W-:Y:S01]  /*2d80*/  SHF.R.U32.HI R28, RZ, 0x1, R24 ;  /* 0x00000001ff1c7819 */ /* 0x000fe20000011618 */
[----:B------:R-:W-:Y:S01]  /*2d90*/  UISETP.LT.U32.AND UP0, UPT, UR9, 0x3, UP0 ;  /* 0x000000030900788c */ /* 0x000fe20008701070 */
[----:B------:R-:W-:Y:S01]  /*2da0*/  LOP3.LUT R24, R0, 0x3, RZ, 0xc0, !PT ;  /* 0x0000000300187812 */ /* 0x000fe200078ec0ff */
[----:B------:R-:W-:Y:S01]  /*2db0*/  UIMAD.WIDE.U32 UR6, UR5, -0x55555555, URZ ;  /* 0xaaaaaaab050678a5 */ /* 0x000fe2000f8e003f */
[--C-:B------:R-:W-:Y:S01]  /*2dc0*/  IADD3 R25, RZ, -R28, -R11.reuse ;  /* 0x8000001cff197210 */ /* 0x100fe20007ffe80b */
[----:B------:R-:W-:Y:S01]  /*2dd0*/  USEL UR8, URZ, 0x1, !UP0 ;  /* 0x000000013f087887 */ /* 0x000fe2000c000000 */
[----:B------:R-:W-:Y:S01]  /*2de0*/  LOP3.LUT R11, R30, 0x40, R11, 0xe2, !PT ;  /* 0x000000401e0b7812 */ /* 0x000fe200078ee20b */
[----:B------:R-:W-:Y:S01]  /*2df0*/  ULDC.64 UR10, c[0x0][0x5d0] ;  /* 0x00017400000a7ab9 */ /* 0x000fe20000000a00 */
[----:B------:R-:W-:Y:S01]  /*2e00*/  SHF.R.S32.HI R34, RZ, 0x1f, R5 ;  /* 0x0000001fff227819 */ /* 0x000fe20000011405 */
[----:B------:R-:W-:Y:S01]  /*2e10*/  IMAD R10, R10, -0x40, R25 ;  /* 0xffffffc00a0a7824 */ /* 0x000fe200078e0219 */
[----:B------:R-:W-:Y:S01]  /*2e20*/  USHF.R.U32.HI UR6, URZ, 0x1, UR7 ;  /* 0x000000013f067899 */ /* 0x000fe20008011607 */
[----:B0-----:R-:W-:Y:S01]  /*2e30*/  IMAD R30, R24, -0x2, R26 ;  /* 0xfffffffe181e7824 */ /* 0x001fe200078e021a */
[----:B------:R-:W-:Y:S01]  /*2e40*/  ISETP.GE.AND P0, PT, R29, R26, PT ;  /* 0x0000001a1d00720c */ /* 0x000fe20003f06270 */
[----:B------:R-:W-:Y:S01]  /*2e50*/  IMAD.SHL.U32 R24, R0, 0x2, RZ ;  /* 0x0000000200187824 */ /* 0x000fe200078e00ff */
[----:B------:R-:W-:Y:S01]  /*2e60*/  ULOP3.LUT UR4, UR4, UR8, URZ, 0x3c, !UPT ;  /* 0x0000000804047292 */ /* 0x000fe2000f8e3c3f */
[----:B------:R-:W-:Y:S01]  /*2e70*/  IMAD R32, R34, UR10, RZ ;  /* 0x0000000a22207c24 */ /* 0x000fe2000f8e02ff */
[----:B------:R-:W-:Y:S01]  /*2e80*/  ISETP.GE.OR P0, PT, R31, UR12, P0 ;  /* 0x0000000c1f007c0c */ /* 0x000fe20008706670 */
[----:B------:R-:W-:Y:S01]  /*2e90*/  IMAD.WIDE R26, R6, 0x80, RZ ;  /* 0x00000080061a7825 */ /* 0x000fe200078e02ff */
[----:B------:R-:W-:Y:S01]  /*2ea0*/  LOP3.LUT R24, R29, 0x6, R24, 0xf8, !PT ;  /* 0x000000061d187812 */ /* 0x000fe200078ef818 */
[----:B------:R-:W-:Y:S01]  /*2eb0*/  UIMAD UR5, UR6, -0x3, UR5 ;  /* 0xfffffffd060578a4 */ /* 0x000fe2000f8e0205 */
[----:B------:R-:W-:Y:S01]  /*2ec0*/  IADD3 R36, -R31, UR12, R10 ;  /* 0x0000000c1f247c10 */ /* 0x000fe2000fffe10a */
[----:B------:R-:W-:Y:S01]  /*2ed0*/  IMAD R33, R5, UR11, R32 ;  /* 0x0000000b05217c24 */ /* 0x000fe2000f8e0220 */
[----:B------:R-:W-:Y:S01]  /*2ee0*/  SHF.R.S32.HI R25, RZ, 0x1f, R24 ;  /* 0x0000001fff197819 */ /* 0x000fe20000011418 */
[----:B------:R-:W-:Y:S01]  /*2ef0*/  @UP1 ULOP3.LUT UR4, UR4, 0x1, UR6, 0x78, !UPT ;  /* 0x0000000104041892 */ /* 0x000fe2000f8e7806 */
[----:B------:R-:W-:Y:S01]  /*2f00*/  LOP3.LUT R35, R26, R11, R28, 0xfe, !PT ;  /* 0x0000000b1a237212 */ /* 0x000fe200078efe1c */
[----:B------:R-:W-:-:S02]  /*2f10*/  IMAD.IADD R29, R30, 0x1, -R29 ;  /* 0x000000011e1d7824 */ /* 0x000fc400078e0a1d */
[----:B------:R-:W-:-:S04]  /*2f20*/  IMAD.WIDE.U32 R6, R5, UR10, R24 ;  /* 0x0000000a05067c25 */ /* 0x000fc8000f8e0018 */
[----:B------:R-:W-:Y:S02]  /*2f30*/  IMAD.IADD R7, R7, 0x1, R33 ;  /* 0x0000000107077824 */ /* 0x000fe400078e0221 */
[----:B------:R-:W-:Y:S01]  /*2f40*/  IMAD.MOV.U32 R28, RZ, RZ, -0x1 ;  /* 0xffffffffff1c7424 */ /* 0x000fe200078e00ff */
[----:B------:R-:W-:Y:S06]  /*2f50*/  @P0 BRA `(.L_x_31) ;  /* 0x0000004400a40947 */ /* 0x000fec0003800000 */
[----:B------:R-:W0:Y:S01]  /*2f60*/  LDC.64 R32, c[0x0][0x5c8] ;  /* 0x00017200ff207b82 */ /* 0x000e220000000a00 */
[----:B------:R-:W-:Y:S01]  /*2f70*/  ULDC.64 UR6, c[0x0][0x5c0] ;  /* 0x0001700000067ab9 */ /* 0x000fe20000000a00 */
[----:B------:R-:W-:Y:S01]  /*2f80*/  BSSY B0, `(.L_x_31) ;  /* 0x0000466000007945 */ /* 0x000fe20003800000 */
[-C--:B0-----:R-:W-:Y:S02]  /*2f90*/  IMAD R10, R27, R32.reuse, RZ ;  /* 0x000000201b0a7224 */ /* 0x081fe400078e02ff */
[----:B------:R-:W-:-:S04]  /*2fa0*/  IMAD.WIDE.U32 R6, R35, R32, R6 ;  /* 0x0000002023067225 */ /* 0x000fc800078e0006 */
[----:B------:R-:W-:Y:S01]  /*2fb0*/  IMAD R31, R35, R33, R10 ;  /* 0x00000021231f7224 */ /* 0x000fe200078e020a */
[----:B------:R-:W-:Y:S02]  /*2fc0*/  LEA R11, P0, R32, R6, 0x3 ;  /* 0x00000006200b7211 */ /* 0x000fe400078018ff */
[----:B------:R-:W-:Y:S01]  /*2fd0*/  IADD3 R10, P1, R6, UR6, RZ ;  /* 0x00000006060a7c10 */ /* 0x000fe2000ff3e0ff */
[----:B------:R-:W-:Y:S01]  /*2fe0*/  IMAD.IADD R31, R7, 0x1, R31 ;  /* 0x00000001071f7824 */ /* 0x000fe200078e021f */
[----:B------:R-:W-:-:S04]  /*2ff0*/  IADD3 R6, P3, R11, UR6, RZ ;  /* 0x000000060b067c10 */ /* 0x000fc8000ff7e0ff */
[----:B------:R-:W-:Y:S02]  /*3000*/  LEA.HI.X R7, R32, R31, R33, 0x3, P0 ;  /* 0x0000001f20077211 */ /* 0x000fe400000f1c21 */
[----:B---3-5:R-:W-:Y:S02]  /*3010*/  FSETP.NEU.AND P0, PT, R9, RZ, PT ;  /* 0x000000ff0900720b */ /* 0x028fe40003f0d000 */
[----:B------:R-:W-:Y:S02]  /*3020*/  IADD3.X R11, R31, UR7, RZ, P1, !PT ;  /* 0x000000071f0b7c10 */ /* 0x000fe40008ffe4ff */
[----:B------:R-:W-:-:S09]  /*3030*/  IADD3.X R7, R7, UR7, RZ, P3, !PT ;  /* 0x0000000707077c10 */ /* 0x000fd20009ffe4ff */
[----:B------:R-:W-:Y:S05]  /*3040*/  @!P0 BRA `(.L_x_32) ;  /* 0x00000034005c8947 */ /* 0x000fea0003800000 */
[----:B------:R-:W-:Y:S01]  /*3050*/  ULDC.64 UR6, c[0x0][0x5b8] ;  /* 0x00016e0000067ab9 */ /* 0x000fe20000000a00 */
[----:B------:R-:W-:Y:S01]  /*3060*/  ISETP.GE.AND P0, PT, R36, 0x1, PT ;  /* 0x000000012400780c */ /* 0x000fe20003f06270 */
[----:B------:R-:W-:Y:S01]  /*3070*/  IMAD R32, R34, UR6, RZ ;  /* 0x0000000622207c24 */ /* 0x000fe2000f8e02ff */
[----:B------:R-:W-:Y:S01]  /*3080*/  ULDC.64 UR10, c[0x0][0x5a8] ;  /* 0x00016a00000a7ab9 */ /* 0x000fe20000000a00 */
[----:B------:R-:W-:Y:S01]  /*3090*/  IMAD.WIDE.U32 R30, R5, UR6, R24 ;  /* 0x00000006051e7c25 */ /* 0x000fe2000f8e0018 */
[----:B------:R-:W-:Y:S01]  /*30a0*/  ISETP.LT.OR P4, PT, R29, 0x1, !P0 ;  /* 0x000000011d00780c */ /* 0x000fe20004781670 */
[----:B------:R-:W-:Y:S02]  /*30b0*/  BSSY B1, `(.L_x_33) ;  /* 0x000000c000017945 */ /* 0x000fe40003800000 */
[----:B------:R-:W-:Y:S01]  /*30c0*/  IMAD R5, R5, UR7, R32 ;  /* 0x0000000705057c24 */ /* 0x000fe2000f8e0220 */
[----:B------:R-:W-:-:S03]  /*30d0*/  ULDC.64 UR6, c[0x0][0x5b0] ;  /* 0x00016c0000067ab9 */ /* 0x000fc60000000a00 */
[----:B------:R-:W-:Y:S02]  /*30e0*/  IMAD.IADD R31, R31, 0x1, R5 ;  /* 0x000000011f1f7824 */ /* 0x000fe400078e0205 */
[----:B------:R-:W-:Y:S02]  /*30f0*/  IMAD R5, R27, UR6, RZ ;  /* 0x000000061b057c24 */ /* 0x000fe4000f8e02ff */
[----:B------:R-:W-:-:S04]  /*3100*/  IMAD.WIDE.U32 R24, R35, UR6, R30 ;  /* 0x0000000623187c25 */ /* 0x000fc8000f8e001e */
[----:B------:R-:W-:Y:S01]  /*3110*/  IMAD R5, R35, UR7, R5 ;  /* 0x0000000723057c24 */ /* 0x000fe2000f8e0205 */
[----:B------:R-:W-:-:S04]  /*3120*/  IADD3 R24, P1, R24, UR10, RZ ;  /* 0x0000000a18187c10 */ /* 0x000fc8000ff3e0ff */
[--C-:B------:R-:W-:Y:S02]  /*3130*/  IADD3.X R25, R25, UR11, R5.reuse, P1, !PT ;  /* 0x0000000b19197c10 */ /* 0x100fe40008ffe405 */
[----:B------:R-:W-:Y:S01]  /*3140*/  PRMT R5, RZ, 0x7610, R5 ;  /* 0x00007610ff057816 */ /* 0x000fe20000000005 */
[----:B------:R-:W-:Y:S06]  /*3150*/  @P4 BRA `(.L_x_34) ;  /* 0x0000000000044947 */ /* 0x000fec0003800000 */
[----:B------:R0:W5:Y:S02]  /*3160*/  LDG.E.U8 R5, desc[UR16][R24.64] ;  /* 0x0000001018057981 */ /* 0x000164000c1e1100 */
.L_x_34:
[----:B------:R-:W-:Y:S05]  /*3170*/  BSYNC B1 ;  /* 0x0000000000017941 */ /* 0x000fea0003800000 */
.L_x_33:
[----:B-----5:R-:W-:Y:S01]  /*3180*/  LOP3.LUT R5, R5, 0xff, RZ, 0xc0, !PT ;  /* 0x000000ff05057812 */ /* 0x020fe200078ec0ff */
[----:B------:R-:W-:Y:S01]  /*3190*/  BSSY B1, `(.L_x_35) ;  /* 0x000000b000017945 */ /* 0x000fe20003800000 */
[----:B------:R-:W-:Y:S02]  /*31a0*/  ISETP.LT.OR P3, PT, R29, 0x2, !P0 ;  /* 0x000000021d00780c */ /* 0x000fe40004761670 */
[----:B------:R-:W-:-:S05]  /*31b0*/  F2FP.F16.E4M3.UNPACK_B R5, R5 ;  /* 0x00000005ff05723e */ /* 0x000fca00020006ff */
[----:B------:R-:W-:Y:S01]  /*31c0*/  HADD2.F32 R32, -RZ, R5.H0_H0 ;  /* 0x20000005ff207230 */ /* 0x000fe20000004100 */
[----:B------:R-:W-:-:S04]  /*31d0*/  PRMT R5, RZ, 0x7610, R5 ;  /* 0x00007610ff057816 */ /* 0x000fc80000000005 */
[----:B------:R-:W-:-:S04]  /*31e0*/  FMUL R32, R32, R9 ;  /* 0x0000000920207220 */ /* 0x000fc80000400000 */
[----:B--2---:R-:W-:-:S05]  /*31f0*/  FFMA R32, R141, R8, R32 ;  /* 0x000000088d207223 */ /* 0x004fca0000000020 */
[----:B------:R-:W-:-:S05]  /*3200*/  F2FP.SATFINITE.E4M3.F32.PACK_AB_MERGE_C R33, RZ, R32, RZ ;  /* 0x00000020ff21723e */ /* 0x000fca00048070ff */
[----:B------:R1:W-:Y:S01]  /*3210*/  @!P4 STG.E.U8 desc[UR16][R10.64], R33 ;  /* 0x000000210a00c986 */ /* 0x0003e2000c101110 */
[----:B------:R-:W-:Y:S05]  /*3220*/  @P3 BRA `(.L_x_36) ;  /* 0x0000000000043947 */ /* 0x000fea0003800000 */
[----:B------:R2:W5:Y:S02]  /*3230*/  LDG.E.U8 R5, desc[UR16][R24.64+0x1] ;  /* 0x0000011018057981 */ /* 0x000564000c1e1100 */
.L_x_36:
[----:B------:R-:W-:Y:S05]  /*3240*/  BSYNC B1 ;  /* 0x0000000000017941 */ /* 0x000fea0003800000 */
.L_x_35:
[----:B-----5:R-:W-:Y:S01]  /*3250*/  LOP3.LUT R5, R5, 0xff, RZ, 0xc0, !PT ;  /* 0x000000ff05057812 */ /* 0x020fe200078ec0ff */
[----:B------:R-:W-:Y:S01]  /*3260*/  BSSY B1, `(.L_x_37) ;  /* 0x0000013000017945 */ /* 0x000fe20003800000 */
[----:B-1----:R-:W-:Y:S02]  /*3270*/  IADD3 R33, P1, R35, 0x8, RZ ;  /* 0x0000000823217810 */ /* 0x002fe40007f3e0ff */
[----:B------:R-:W-:-:S03]  /*3280*/  F2FP.F16.E4M3.UNPACK_B R5, R5 ;  /* 0x00000005ff05723e */ /* 0x000fc600020006ff */
[----:B------:R-:W-:Y:S01]  /*3290*/  IMAD.X R27, RZ, RZ, R27, P1 ;  /* 0x000000ffff1b7224 */ /* 0x000fe200008e061b */
[----:B------:R-:W-:Y:S01]  /*32a0*/  ISETP.GE.AND P1, PT, R36, 0x9, PT ;  /* 0x000000092400780c */ /* 0x000fe20003f26270 */
[----:B------:R-:W-:Y:S02]  /*32b0*/  HADD2.F32 R26, -RZ, R5.H0_H0 ;  /* 0x20000005ff1a7230 */ /* 0x000fe40000004100 */
[----:B------:R-:W-:Y:S01]  /*32c0*/  IMAD.WIDE.U32 R30, R33, UR6, R30 ;  /* 0x00000006211e7c25 */ /* 0x000fe2000f8e001e */
[----:B------:R-:W-:-:S03]  /*32d0*/  ISETP.LT.OR P5, PT, R29, 0x1, !P1 ;  /* 0x000000011d00780c */ /* 0x000fc60004fa1670 */
[----:B------:R-:W-:Y:S01]  /*32e0*/  FMUL R5, R26, R9 ;  /* 0x000000091a057220 */ /* 0x000fe20000400000 */
[----:B------:R-:W-:-:S03]  /*32f0*/  IMAD R26, R27, UR6, RZ ;  /* 0x000000061b1a7c24 */ /* 0x000fc6000f8e02ff */
[----:B------:R-:W-:Y:S01]  /*3300*/  FFMA R5, R136, R8, R5 ;  /* 0x0000000888057223 */ /* 0x000fe20000000005 */
[----:B------:R-:W-:Y:S01]  /*3310*/  IMAD R33, R33, UR7, R26 ;  /* 0x0000000721217c24 */ /* 0x000fe2000f8e021a */
[----:B------:R-:W-:-:S03]  /*3320*/  IADD3 R26, P4, R30, UR10, RZ ;  /* 0x0000000a1e1a7c10 */ /* 0x000fc6000ff9e0ff */
[----:B------:R-:W-:Y:S02]  /*3330*/  F2FP.SATFINITE.E4M3.F32.PACK_AB_MERGE_C R35, RZ, R5, RZ ;  /* 0x00000005ff23723e */ /* 0x000fe400048070ff */
[----:B------:R-:W-:Y:S02]  /*3340*/  IADD3.X R27, R31, UR11, R33, P4, !PT ;  /* 0x0000000b1f1b7c10 */ /* 0x000fe4000a7fe421 */
[----:B------:R-:W-:Y:S01]  /*3350*/  PRMT R5, RZ, 0x7610, R5 ;  /* 0x00007610ff057816 */ /* 0x000fe20000000005 */
[----:B------:R1:W-:Y:S01]  /*3360*/  @!P3 STG.E.U8 desc[UR16][R10.64+0x1], R35 ;  /* 0x000001230a00b986 */ /* 0x0003e2000c101110 */
[----:B------:R-:W-:Y:S05]  /*3370*/  @P5 BRA `(.L_x_38) ;  /* 0x0000000000045947 */ /* 0x000fea0003800000 */
[----:B------:R3:W5:Y:S02]  /*3380*/  LDG.E.U8 R5, desc[UR16][R26.64] ;  /* 0x000000101a057981 */ /* 0x000764000c1e1100 */
.L_x_38:
[----:B------:R-:W-:Y:S05]  /*3390*/  BSYNC B1 ;  /* 0x0000000000017941 */ /* 0x000fea0003800000 */
.L_x_37:
[----:B-----5:R-:W-:Y:S01]  /*33a0*/  LOP3.LUT R5, R5, 0xff, RZ, 0xc0, !PT ;  /* 0x000000ff05057812 */ /* 0x020fe200078ec0ff */
[----:B------:R-:W-:Y:S01]  /*33b0*/  BSSY B1, `(.L_x_39) ;  /* 0x000000b000017945 */ /* 0x000fe20003800000 */
[----:B------:R-:W-:Y:S02]  /*33c0*/  ISETP.LT.OR P3, PT, R29, 0x2, !P1 ;  /* 0x000000021d00780c */ /* 0x000fe40004f61670 */
[----:B------:R-:W-:-:S05]  /*33d0*/  F2FP.F16.E4M3.UNPACK_B R5, R5 ;  /* 0x00000005ff05723e */ /* 0x000fca00020006ff */
[----:B------:R-:W-:Y:S01]  /*33e0*/  HADD2.F32 R30, -RZ, R5.H0_H0 ;  /* 0x20000005ff1e7230 */ /* 0x000fe20000004100 */
[----:B------:R-:W-:-:S04]  /*33f0*/  PRMT R5, RZ, 0x7610, R5 ;  /* 0x00007610ff057816 */ /* 0x000fc80000000005 */
[----:B------:R-:W-:-:S04]  /*3400*/  FMUL R30, R30, R9 ;  /* 0x000000091e1e7220 */ /* 0x000fc80000400000 */
[----:B------:R-:W-:-:S05]  /*3410*/  FFMA R30, R139, R8, R30 ;  /* 0x000000088b1e7223 */ /* 0x000fca000000001e */
[----:B------:R-:W-:-:S05]  /*3420*/  F2FP.SATFINITE.E4M3.F32.PACK_AB_MERGE_C R31, RZ, R30, RZ ;  /* 0x0000001eff1f723e */ /* 0x000fca00048070ff */
[----:B------:R4:W-:Y:S01]  /*3430*/  @!P5 STG.E.U8 desc[UR16][R6.64], R31 ;  /* 0x0000001f0600d986 */ /* 0x0009e2000c101110 */
[----:B------:R-:W-:Y:S05]  /*3440*/  @P3 BRA `(.L_x_40) ;  /* 0x0000000000043947 */ /* 0x000fea0003800000 */
[----:B------:R0:W5:Y:S02]  /*3450*/  LDG.E.U8 R5, desc[UR16][R26.64+0x1] ;  /* 0x000001101a057981 */ /* 0x000164000c1e1100 */
.L_x_40:
[----:B------:R-:W-:Y:S05]  /*3460*/  BSYNC B1 ;  /* 0x0000000000017941 */ /* 0x000fea0003800000 */
.L_x_39:
[----:B-----5:R-:W-:Y:S01]  /*3470*/  LOP3.LUT R5, R5, 0xff, RZ, 0xc0, !PT ;  /* 0x000000ff05057812 */ /* 0x020fe200078ec0ff */
[----:B------:R-:W-:Y:S01]  /*3480*/  BSSY B1, `(.L_x_41) ;  /* 0x000000b000017945 */ /* 0x000fe20003800000 */
[----:B------:R-:W-:Y:S02]  /*3490*/  ISETP.LT.OR P4, PT, R29, 0x9, !P0 ;  /* 0x000000091d00780c */ /* 0x000fe40004781670 */
[----:B------:R-:W-:-:S05]  /*34a0*/  F2FP.F16.E4M3.UNPACK_B R5, R5 ;  /* 0x00000005ff05723e */ /* 0x000fca00020006ff */
[----:B------:R-:W-:-:S05]  /*34b0*/  HADD2.F32 R30, -RZ, R5.H0_H0 ;  /* 0x20000005ff1e7230 */ /* 0x000fca0000004100 */
[----:B------:R-:W-:-:S04]  /*34c0*/  FMUL R5, R30, R9 ;  /* 0x000000091e057220 */ /* 0x000fc80000400000 */
[----:B------:R-:W-:-:S05]  /*34d0*/  FFMA R5, R134, R8, R5 ;  /* 0x0000000886057223 */ /* 0x000fca0000000005 */
[----:B----4-:R-:W-:Y:S02]  /*34e0*/  F2FP.SATFINITE.E4M3.F32.PACK_AB_MERGE_C R31, RZ, R5, RZ ;  /* 0x00000005ff1f723e */ /* 0x010fe400048070ff */
[----:B------:R-:W-:-:S03]  /*34f0*/  PRMT R5, RZ, 0x7610, R5 ;  /* 0x00007610ff057816 */ /* 0x000fc60000000005 */
[----:B------:R4:W-:Y:S01]  /*3500*/  @!P3 STG.E.U8 desc[UR16][R6.64+0x1], R31 ;  /* 0x0000011f0600b986 */ /* 0x0009e2000c101110 */
[----:B------:R-:W-:Y:S05]  /*3510*/  @P4 BRA `(.L_x_42) ;  /* 0x0000000000044947 */ /* 0x000fea0003800000 */
[----:B------:R0:W5:Y:S02]  /*3520*/  LDG.E.U8 R5, desc[UR16][R24.64+0x8] ;  /* 0x0000081018057981 */ /* 0x000164000c1e1100 */
.L_x_42:
[----:B------:R-:W-:Y:S05]  /*3530*/  BSYNC B1 ;  /* 0x0000000000017941 */ /* 0x000fea0003800000 */
.L_x_41:
        /* <DEDUP_REMOVED lines=8> */
[----:B----4-:R-:W-:-:S05]  /*35c0*/  F2FP.SATFINITE.E4M3.F32.PACK_AB_MERGE_C R31, RZ, R30, RZ ;  /* 0x0000001eff1f723e */ /* 0x010fca00048070ff */
[----:B------:R4:W-:Y:S01]  /*35d0*/  @!P4 STG.E.U8 desc[UR16][R10.64+0x8], R31 ;  /* 0x0000081f0a00c986 */ /* 0x0009e2000c101110 */
[----:B------:R-:W-:Y:S05]  /*35e0*/  @P3 BRA `(.L_x_44) ;  /* 0x0000000000043947 */ /* 0x000fea0003800000 */
[----:B------:R0:W5:Y:S02]  /*35f0*/  LDG.E.U8 R5, desc[UR16][R24.64+0x9] ;  /* 0x0000091018057981 */ /* 0x000164000c1e1100 */
.L_x_44:
[----:B------:R-:W-:Y:S05]  /*3600*/  BSYNC B1 ;  /* 0x0000000000017941 */ /* 0x000fea0003800000 */
.L_x_43:
        /* <DEDUP_REMOVED lines=12> */
.L_x_46:
[----:B------:R-:W-:Y:S05]  /*36d0*/  BSYNC B1 ;  /* 0x0000000000017941 */ /* 0x000fea0003800000 */
.L_x_45:
        /* <DEDUP_REMOVED lines=12> */
.L_x_48:
[----:B------:R-:W-:Y:S05]  /*37a0*/  BSYNC B1 ;  /* 0x0000000000017941 */ /* 0x000fea0003800000 */
.L_x_47:
        /* <DEDUP_REMOVED lines=12> */
.L_x_50:
[----:B------:R-:W-:Y:S05]  /*3870*/  BSYNC B1 ;  /* 0x0000000000017941 */ /* 0x000fea0003800000 */
.L_x_49:
        /* <DEDUP_REMOVED lines=12> */
.L_x_52:
[----:B------:R-:W-:Y:S05]  /*3940*/  BSYNC B1 ;  /* 0x0000000000017941 */ /* 0x000fea0003800000 */
.L_x_51:
        /* <DEDUP_REMOVED lines=12> */
.L_x_54:
[----:B------:R-:W-:Y:S05]  /*3a10*/  BSYNC B1 ;  /* 0x0000000000017941 */ /* 0x000fea0003800000 */
.L_x_53:
        /* <DEDUP_REMOVED lines=12> */
.L_x_56:
[----:B------:R-:W-:Y:S05]  /*3ae0*/  BSYNC B1 ;  /* 0x0000000000017941 */ /* 0x000fea0003800000 */
.L_x_55:
        /* <DEDUP_REMOVED lines=12> */
.L_x_58:
[----:B------:R-:W-:Y:S05]  /*3bb0*/  BSYNC B1 ;  /* 0x0000000000017941 */ /* 0x000fea0003800000 */
.L_x_57:
        /* <DEDUP_REMOVED lines=12> */
.L_x_60:
[----:B------:R-:W-:Y:S05]  /*3c80*/  BSYNC B1 ;  /* 0x0000000000017941 */ /* 0x000fea0003800000 */
.L_x_59:
        /* <DEDUP_REMOVED lines=12> */
.L_x_62:
[----:B------:R-:W-:Y:S05]  /*3d50*/  BSYNC B1 ;  /* 0x0000000000017941 */ /* 0x000fea0003800000 */
.L_x_61:
        /* <DEDUP_REMOVED lines=12> */
.L_x_64:
[----:B------:R-:W-:Y:S05]  /*3e20*/  BSYNC B1 ;  /* 0x0000000000017941 */ /* 0x000fea0003800000 */
.L_x_63:
        /* <DEDUP_REMOVED lines=12> */
.L_x_66:
[----:B------:R-:W-:Y:S05]  /*3ef0*/  BSYNC B1 ;  /* 0x0000000000017941 */ /* 0x000fea0003800000 */
.L_x_65:
        /* <DEDUP_REMOVED lines=12> */
.L_x_68:
[----:B------:R-:W-:Y:S05]  /*3fc0*/  BSYNC B1 ;  /* 0x0000000000017941 */ /* 0x000fea0003800000 */
.L_x_67:
        /* <DEDUP_REMOVED lines=12> */
.L_x_70:
[----:B------:R-:W-:Y:S05]  /*4090*/  BSYNC B1 ;  /* 0x0000000000017941 */ /* 0x000fea0003800000 */
.L_x_69:
        /* <DEDUP_REMOVED lines=12> */
.L_x_72:
[----:B------:R-:W-:Y:S05]  /*4160*/  BSYNC B1 ;  /* 0x0000000000017941 */ /* 0x000fea0003800000 */
.L_x_71:
        /* <DEDUP_REMOVED lines=12> */
.L_x_74:
[----:B------:R-:W-:Y:S05]  /*4230*/  BSYNC B1 ;  /* 0x0000000000017941 */ /* 0x000fea0003800000 */
.L_x_73:
        /* <DEDUP_REMOVED lines=12> */
.L_x_76:
[----:B------:R-:W-:Y:S05]  /*4300*/  BSYNC B1 ;  /* 0x0000000000017941 */ /* 0x000fea0003800000 */
.L_x_75:
        /* <DEDUP_REMOVED lines=12> */
.L_x_78:
[----:B------:R-:W-:Y:S05]  /*43d0*/  BSYNC B1 ;  /* 0x0000000000017941 */ /* 0x000fea0003800000 */
.L_x_77:
        /* <DEDUP_REMOVED lines=12> */
.L_x_80:
[----:B------:R-:W-:Y:S05]  /*44a0*/  BSYNC B1 ;  /* 0x0000000000017941 */ /* 0x000fea0003800000 */
.L_x_79:
        /* <DEDUP_REMOVED lines=12> */
.L_x_82:
[----:B------:R-:W-:Y:S05]  /*4570*/  BSYNC B1 ;  /* 0x0000000000017941 */ /* 0x000fea0003800000 */
.L_x_81:
        /* <DEDUP_REMOVED lines=12> */
.L_x_84:
[----:B------:R-:W-:Y:S05]  /*4640*/  BSYNC B1 ;  /* 0x0000000000017941 */ /* 0x000fea0003800000 */
.L_x_83:
        /* <DEDUP_REMOVED lines=12> */
.L_x_86:
[----:B------:R-:W-:Y:S05]  /*4710*/  BSYNC B1 ;  /* 0x0000000000017941 */ /* 0x000fea0003800000 */
.L_x_85:
        /* <DEDUP_REMOVED lines=12> */
.L_x_88:
[----:B------:R-:W-:Y:S05]  /*47e0*/  BSYNC B1 ;  /* 0x0000000000017941 */ /* 0x000fea0003800000 */
.L_x_87:
        /* <DEDUP_REMOVED lines=12> */
.L_x_90:
[----:B------:R-:W-:Y:S05]  /*48b0*/  BSYNC B1 ;  /* 0x0000000000017941 */ /* 0x000fea0003800000 */
.L_x_89:
        /* <DEDUP_REMOVED lines=12> */
.L_x_92:
[----:B------:R-:W-:Y:S05]  /*4980*/  BSYNC B1 ;  /* 0x0000000000017941 */ /* 0x000fea0003800000 */
.L_x_91:
        /* <DEDUP_REMOVED lines=12> */
.L_x_94:
[----:B------:R-:W-:Y:S05]  /*4a50*/  BSYNC B1 ;  /* 0x0000000000017941 */ /* 0x000fea0003800000 */
.L_x_93:
        /* <DEDUP_REMOVED lines=12> */
.L_x_96:
[----:B------:R-:W-:Y:S05]  /*4b20*/  BSYNC B1 ;  /* 0x0000000000017941 */ /* 0x000fea0003800000 */
.L_x_95:
        /* <DEDUP_REMOVED lines=12> */
.L_x_98:
[----:B------:R-:W-:Y:S05]  /*4bf0*/  BSYNC B1 ;  /* 0x0000000000017941 */ /* 0x000fea0003800000 */
.L_x_97:
        /* <DEDUP_REMOVED lines=12> */
.L_x_100:
[----:B------:R-:W-:Y:S05]  /*4cc0*/  BSYNC B1 ;  /* 0x0000000000017941 */ /* 0x000fea0003800000 */
.L_x_99:
        /* <DEDUP_REMOVED lines=12> */
.L_x_102:
[----:B------:R-:W-:Y:S05]  /*4d90*/  BSYNC B1 ;  /* 0x0000000000017941 */ /* 0x000fea0003800000 */
.L_x_101:
        /* <DEDUP_REMOVED lines=12> */
.L_x_104:
[----:B------:R-:W-:Y:S05]  /*4e60*/  BSYNC B1 ;  /* 0x0000000000017941 */ /* 0x000fea0003800000 */
.L_x_103:
        /* <DEDUP_REMOVED lines=12> */
.L_x_106:
[----:B------:R-:W-:Y:S05]  /*4f30*/  BSYNC B1 ;  /* 0x0000000000017941 */ /* 0x000fea0003800000 */
.L_x_105:
        /* <DEDUP_REMOVED lines=12> */
.L_x_108:
[----:B------:R-:W-:Y:S05]  /*5000*/  BSYNC B1 ;  /* 0x0000000000017941 */ /* 0x000fea0003800000 */
.L_x_107:
        /* <DEDUP_REMOVED lines=12> */
.L_x_110:
[----:B------:R-:W-:Y:S05]  /*50d0*/  BSYNC B1 ;  /* 0x0000000000017941 */ /* 0x000fea0003800000 */
.L_x_109:
        /* <DEDUP_REMOVED lines=12> */
.L_x_112:
[----:B------:R-:W-:Y:S05]  /*51a0*/  BSYNC B1 ;  /* 0x0000000000017941 */ /* 0x000fea0003800000 */
.L_x_111:
        /* <DEDUP_REMOVED lines=12> */
.L_x_114:
[----:B------:R-:W-:Y:S05]  /*5270*/  BSYNC B1 ;  /* 0x0000000000017941 */ /* 0x000fea0003800000 */
.L_x_113:
        /* <DEDUP_REMOVED lines=12> */
.L_x_116:
[----:B------:R-:W-:Y:S05]  /*5340*/  BSYNC B1 ;  /* 0x0000000000017941 */ /* 0x000fea0003800000 */
.L_x_115:
        /* <DEDUP_REMOVED lines=12> */
.L_x_118:
[----:B------:R-:W-:Y:S05]  /*5410*/  BSYNC B1 ;  /* 0x0000000000017941 */ /* 0x000fea0003800000 */
.L_x_117:
        /* <DEDUP_REMOVED lines=12> */
.L_x_120:
[----:B------:R-:W-:Y:S05]  /*54e0*/  BSYNC B1 ;  /* 0x0000000000017941 */ /* 0x000fea0003800000 */
.L_x_119:
        /* <DEDUP_REMOVED lines=12> */
.L_x_122:
[----:B------:R-:W-:Y:S05]  /*55b0*/  BSYNC B1 ;  /* 0x0000000000017941 */ /* 0x000fea0003800000 */
.L_x_121:
        /* <DEDUP_REMOVED lines=12> */
.L_x_124:
[----:B------:R-:W-:Y:S05]  /*5680*/  BSYNC B1 ;  /* 0x0000000000017941 */ /* 0x000fea0003800000 */
.L_x_123:
        /* <DEDUP_REMOVED lines=12> */
.L_x_126:
[----:B------:R-:W-:Y:S05]  /*5750*/  BSYNC B1 ;  /* 0x0000000000017941 */ /* 0x000fea0003800000 */
.L_x_125:
        /* <DEDUP_REMOVED lines=12> */
.L_x_128:
[----:B------:R-:W-:Y:S05]  /*5820*/  BSYNC B1 ;  /* 0x0000000000017941 */ /* 0x000fea0003800000 */
.L_x_127:
        /* <DEDUP_REMOVED lines=12> */
.L_x_130:
[----:B------:R-:W-:Y:S05]  /*58f0*/  BSYNC B1 ;  /* 0x0000000000017941 */ /* 0x000fea0003800000 */
.L_x_129:
        /* <DEDUP_REMOVED lines=12> */
.L_x_132:
[----:B------:R-:W-:Y:S05]  /*59c0*/  BSYNC B1 ;  /* 0x0000000000017941 */ /* 0x000fea0003800000 */
.L_x_131:
        /* <DEDUP_REMOVED lines=12> */
.L_x_134:
[----:B------:R-:W-:Y:S05]  /*5a90*/  BSYNC B1 ;  /* 0x0000000000017941 */ /* 0x000fea0003800000 */
.L_x_133:
        /* <DEDUP_REMOVED lines=12> */
.L_x_136:
[----:B------:R-:W-:Y:S05]  /*5b60*/  BSYNC B1 ;  /* 0x0000000000017941 */ /* 0x000fea0003800000 */
.L_x_135:
        /* <DEDUP_REMOVED lines=12> */
.L_x_138:
[----:B------:R-:W-:Y:S05]  /*5c30*/  BSYNC B1 ;  /* 0x0000000000017941 */ /* 0x000fea0003800000 */
.L_x_137:
        /* <DEDUP_REMOVED lines=12> */
.L_x_140:
[----:B------:R-:W-:Y:S05]  /*5d00*/  BSYNC B1 ;  /* 0x0000000000017941 */ /* 0x000fea0003800000 */
.L_x_139:
        /* <DEDUP_REMOVED lines=12> */
.L_x_142:
[----:B------:R-:W-:Y:S05]  /*5dd0*/  BSYNC B1 ;  /* 0x0000000000017941 */ /* 0x000fea0003800000 */
.L_x_141:
        /* <DEDUP_REMOVED lines=12> */
.L_x_144:
[----:B------:R-:W-:Y:S05]  /*5ea0*/  BSYNC B1 ;  /* 0x0000000000017941 */ /* 0x000fea0003800000 */
.L_x_143:
[----:B-----5:R-:W-:Y:S01]  /*5eb0*/  LOP3.LUT R5, R5, 0xff, RZ, 0xc0, !PT ;  /* 0x000000ff05057812 */ /* 0x020fe200078ec0ff */
[----:B------:R-:W-:Y:S01]  /*5ec0*/  BSSY B1, `(.L_x_145) ;  /* 0x000000b000017945 */ /* 0x000fe20003800000 */
[----:B------:R-:W-:Y:S02]  /*5ed0*/  ISETP.LT.OR P4, PT, R29, 0x71, !P0 ;  /* 0x000000711d00780c */ /* 0x000fe40004781670 */
[----:B------:R-:W-:-:S05]  /*5ee0*/  F2FP.F16.E4M3.UNPACK_B R5, R5 ;  /* 0x00000005ff05723e */ /* 0x000fca00020006ff */
[----:B------:R-:W-:-:S05]  /*5ef0*/  HADD2.F32 R18, -RZ, R5.H0_H0 ;  /* 0x20000005ff127230 */ /* 0x000fca0000004100 */
[----:B------:R-:W-:-:S04]  /*5f00*/  FMUL R5, R18, R9 ;  /* 0x0000000912057220 */ /* 0x000fc80000400000 */
[----:B------:R-:W-:-:S05]  /*5f10*/  FFMA R5, R20, R8, R5 ;  /* 0x0000000814057223 */ /* 0x000fca0000000005 */
[----:B0-----:R-:W-:Y:S02]  /*5f20*/  F2FP.SATFINITE.E4M3.F32.PACK_AB_MERGE_C R23, RZ, R5, RZ ;  /* 0x00000005ff17723e */ /* 0x001fe400048070ff */
[----:B------:R-:W-:-:S03]  /*5f30*/  PRMT R5, RZ, 0x7610, R5 ;  /* 0x00007610ff057816 */ /* 0x000fc60000000005 */
[----:B------:R0:W-:Y:S01]  /*5f40*/  @!P3 STG.E.U8 desc[UR16][R6.64+0x69], R23 ;  /* 0x000069170600b986 */ /* 0x0001e2000c101110 */
[----:B------:R-:W-:Y:S05]  /*5f50*/  @P4 BRA `(.L_x_146) ;  /* 0x0000000000044947 */ /* 0x000fea0003800000 */
[----:B------:R0:W5:Y:S02]  /*5f60*/  LDG.E.U8 R5, desc[UR16][R24.64+0x70] ;  /* 0x0000701018057981 */ /* 0x000164000c1e1100 */
.L_x_146:
[----:B------:R-:W-:Y:S05]  /*5f70*/  BSYNC B1 ;  /* 0x0000000000017941 */ /* 0x000fea0003800000 */
.L_x_145:
        /* <DEDUP_REMOVED lines=12> */
.L_x_148:
[----:B------:R-:W-:Y:S05]  /*6040*/  BSYNC B1 ;  /* 0x0000000000017941 */ /* 0x000fea0003800000 */
.L_x_147:
        /* <DEDUP_REMOVED lines=12> */
.L_x_150:
[----:B------:R-:W-:Y:S05]  /*6110*/  BSYNC B1 ;  /* 0x0000000000017941 */ /* 0x000fea0003800000 */
.L_x_149:
        /* <DEDUP_REMOVED lines=8> */
[----:B0-----:R-:W-:-:S05]  /*61a0*/  F2FP.SATFINITE.E4M3.F32.PACK_AB_MERGE_C R17, RZ, R18, RZ ;  /* 0x00000012ff11723e */ /* 0x001fca00048070ff */
[----:B------:R0:W-:Y:S01]  /*61b0*/  @!P4 STG.E.U8 desc[UR16][R6.64+0x70], R17 ;  /* 0x000070110600c986 */ /* 0x0001e2000c101110 */
[----:B------:R-:W-:Y:S05]  /*61c0*/  @P3 BRA `(.L_x_152) ;  /* 0x0000000000043947 */ /* 0x000fea0003800000 */
[----:B------:R0:W5:Y:S02]  /*61d0*/  LDG.E.U8 R5, desc[UR16][R26.64+0x71] ;  /* 0x000071101a057981 */ /* 0x000164000c1e1100 */
.L_x_152:
[----:B------:R-:W-:Y:S05]  /*61e0*/  BSYNC B1 ;  /* 0x0000000000017941 */ /* 0x000fea0003800000 */
.L_x_151:
        /* <DEDUP_REMOVED lines=12> */
.L_x_154:
[----:B------:R-:W-:Y:S05]  /*62b0*/  BSYNC B1 ;  /* 0x0000000000017941 */ /* 0x000fea0003800000 */
.L_x_153:
        /* <DEDUP_REMOVED lines=12> */
.L_x_156:
[----:B------:R-:W-:Y:S05]  /*6380*/  BSYNC B1 ;  /* 0x0000000000017941 */ /* 0x000fea0003800000 */
.L_x_155:
        /* <DEDUP_REMOVED lines=12> */
.L_x_158:
[----:B------:R-:W-:Y:S05]  /*6450*/  BSYNC B1 ;  /* 0x0000000000017941 */ /* 0x000fea0003800000 */
.L_x_157:
[----:B-----5:R-:W-:Y:S01]  /*6460*/  LOP3.LUT R5, R5, 0xff, RZ, 0xc0, !PT ;  /* 0x000000ff05057812 */ /* 0x020fe200078ec0ff */
[----:B------:R-:W-:Y:S01]  /*6470*/  BSSY B1, `(.L_x_159) ;  /* 0x000000b000017945 */ /* 0x000fe20003800000 */
[----:B------:R-:W-:Y:S02]  /*6480*/  ISETP.LT.OR P1, PT, R29, 0x7a, !P1 ;  /* 0x0000007a1d00780c */ /* 0x000fe40004f21670 */
[----:B------:R-:W-:-:S05]  /*6490*/  F2FP.F16.E4M3.UNPACK_B R5, R5 ;  /* 0x00000005ff05723e */ /* 0x000fca00020006ff */
[----:B01--4-:R-:W-:Y:S01]  /*64a0*/  HADD2.F32 R10, -RZ, R5.H0_H0 ;  /* 0x20000005ff0a7230 */ /* 0x013fe20000004100 */
[----:B------:R-:W-:-:S04]  /*64b0*/  PRMT R5, RZ, 0x7610, R5 ;  /* 0x00007610ff057816 */ /* 0x000fc80000000005 */
[----:B------:R-:W-:-:S04]  /*64c0*/  FMUL R10, R10, R9 ;  /* 0x000000090a0a7220 */ /* 0x000fc80000400000 */
[----:B------:R-:W-:-:S05]  /*64d0*/  FFMA R10, R15, R8, R10 ;  /* 0x000000080f0a7223 */ /* 0x000fca000000000a */
[----:B------:R-:W-:-:S05]  /*64e0*/  F2FP.SATFINITE.E4M3.F32.PACK_AB_MERGE_C R11, RZ, R10, RZ ;  /* 0x0000000aff0b723e */ /* 0x000fca00048070ff */
[----:B------:R0:W-:Y:S01]  /*64f0*/  @!P3 STG.E.U8 desc[UR16][R6.64+0x78], R11 ;  /* 0x0000780b0600b986 */ /* 0x0001e2000c101110 */
[----:B------:R-:W-:Y:S05]  /*6500*/  @P1 BRA `(.L_x_160) ;  /* 0x0000000000041947 */ /* 0x000fea0003800000 */
[----:B------:R1:W5:Y:S02]  /*6510*/  LDG.E.U8 R5, desc[UR16][R26.64+0x79] ;  /* 0x000079101a057981 */ /* 0x000364000c1e1100 */
.L_x_160:
[----:B------:R-:W-:Y:S05]  /*6520*/  BSYNC B1 ;  /* 0x0000000000017941 */ /* 0x000fea0003800000 */
.L_x_159:
[----:B------:R-:W-:Y:S05]  /*6530*/  @P1 BRA `(.L_x_161) ;  /* 0x0000001000281947 */ /* 0x000fea0003800000 */
[----:B-----5:R-:W-:-:S04]  /*6540*/  LOP3.LUT R5, R5, 0xff, RZ, 0xc0, !PT ;  /* 0x000000ff05057812 */ /* 0x020fc800078ec0ff */
[----:B------:R-:W-:-:S05]  /*6550*/  F2FP.F16.E4M3.UNPACK_B R5, R5 ;  /* 0x00000005ff05723e */ /* 0x000fca00020006ff */
[----:B------:R-:W-:-:S05]  /*6560*/  HADD2.F32 R10, -RZ, R5.H0_H0 ;  /* 0x20000005ff0a7230 */ /* 0x000fca0000004100 */
[----:B------:R-:W-:-:S04]  /*6570*/  FMUL R5, R10, R9 ;  /* 0x000000090a057220 */ /* 0x000fc80000400000 */
[----:B------:R-:W-:-:S05]  /*6580*/  FFMA R5, R14, R8, R5 ;  /* 0x000000080e057223 */ /* 0x000fca0000000005 */
[----:B------:R-:W-:-:S05]  /*6590*/  F2FP.SATFINITE.E4M3.F32.PACK_AB_MERGE_C R5, RZ, R5, RZ ;  /* 0x00000005ff05723e */ /* 0x000fca00048070ff */
[----:B------:R4:W-:Y:S01]  /*65a0*/  STG.E.U8 desc[UR16][R6.64+0x79], R5 ;  /* 0x0000790506007986 */ /* 0x0009e2000c101110 */
[----:B------:R-:W-:Y:S05]  /*65b0*/  BRA `(.L_x_161) ;  /* 0x0000001000087947 */ /* 0x000fea0003800000 */
.L_x_32:
[----:B------:R-:W-:Y:S01]  /*65c0*/  ISETP.GE.AND P1, PT, R36, 0x1, PT ;  /* 0x000000012400780c */ /* 0x000fe20003f26270 */
[-C--:B--2---:R-:W-:Y:S01]  /*65d0*/  FMUL R141, R141, R8.reuse ;  /* 0x000000088d8d7220 */ /* 0x084fe20000400000 */
[-C--:B------:R-:W-:Y:S01]  /*65e0*/  FMUL R136, R136, R8.reuse ;  /* 0x0000000888887220 */ /* 0x080fe20000400000 */
[----:B------:R-:W-:Y:S01]  /*65f0*/  ISETP.GE.AND P0, PT, R36, 0x9, PT ;  /* 0x000000092400780c */ /* 0x000fe20003f06270 */
[-C--:B------:R-:W-:Y:S01]  /*6600*/  FMUL R139, R139, R8.reuse ;  /* 0x000000088b8b7220 */ /* 0x080fe20000400000 */
[C---:B------:R-:W-:Y:S01]  /*6610*/  ISETP.LT.OR P4, PT, R29.reuse, 0x1, !P1 ;  /* 0x000000011d00780c */ /* 0x040fe20004f81670 */
[-C--:B------:R-:W-:Y:S01]  /*6620*/  FMUL R134, R134, R8.reuse ;  /* 0x0000000886867220 */ /* 0x080fe20000400000 */
[----:B------:R-:W-:Y:S01]  /*6630*/  ISETP.LT.OR P5, PT, R29, 0x2, !P1 ;  /* 0x000000021d00780c */ /* 0x000fe20004fa1670 */
[-C--:B------:R-:W-:Y:S01]  /*6640*/  FMUL R137, R137, R8.reuse ;  /* 0x0000000889897220 */ /* 0x080fe20000400000 */
[----:B------:R-:W-:Y:S01]  /*6650*/  F2FP.SATFINITE.E4M3.F32.PACK_AB_MERGE_C R141, RZ, R141, RZ ;  /* 0x0000008dff8d723e */ /* 0x000fe200048070ff */
[----:B------:R-:W-:Y:S01]  /*6660*/  FMUL R132, R132, R8 ;  /* 0x0000000884847220 */ /* 0x000fe20000400000 */
[----:B------:R-:W-:Y:S01]  /*6670*/  F2FP.SATFINITE.E4M3.F32.PACK_AB_MERGE_C R5, RZ, R136, RZ ;  /* 0x00000088ff05723e */ /* 0x000fe200048070ff */
[-C--:B------:R-:W-:Y:S01]  /*6680*/  FMUL R135, R135, R8.reuse ;  /* 0x0000000887877220 */ /* 0x080fe20000400000 */
[C---:B------:R-:W-:Y:S01]  /*6690*/  ISETP.LT.OR P3, PT, R29.reuse, 0x1, !P0 ;  /* 0x000000011d00780c */ /* 0x040fe20004761670 */
[-C--:B------:R-:W-:Y:S01]  /*66a0*/  FMUL R130, R130, R8.reuse ;  /* 0x0000000882827220 */ /* 0x080fe20000400000 */
[----:B------:R-:W-:Y:S01]  /*66b0*/  ISETP.LT.OR P6, PT, R29, 0xa, !P1 ;  /* 0x0000000a1d00780c */ /* 0x000fe20004fc1670 */
[-C--:B------:R-:W-:Y:S01]  /*66c0*/  FMUL R133, R133, R8.reuse ;  /* 0x0000000885857220 */ /* 0x080fe20000400000 */
[----:B------:R-:W-:Y:S01]  /*66d0*/  F2FP.SATFINITE.E4M3.F32.PACK_AB_MERGE_C R139, RZ, R139, RZ ;  /* 0x0000008bff8b723e */ /* 0x000fe200048070ff */
[----:B------:R-:W-:Y:S01]  /*66e0*/  @!P4 STG.E.U8 desc[UR16][R10.64], R141 ;  /* 0x0000008d0a00c986 */ /* 0x000fe2000c101110 */
[C---:B------:R-:W-:Y:S01]  /*66f0*/  ISETP.LT.OR P4, PT, R29.reuse, 0x2, !P0 ;  /* 0x000000021d00780c */ /* 0x040fe20004781670 */
[----:B------:R-:W-:Y:S01]  /*6700*/  FMUL R128, R128, R8 ;  /* 0x0000000880807220 */ /* 0x000fe20000400000 */
[----:B------:R-:W-:Y:S01]  /*6710*/  F2FP.SATFINITE.E4M3.F32.PACK_AB_MERGE_C R25, RZ, R134, RZ ;  /* 0x00000086ff19723e */ /* 0x000fe200048070ff */
[----:B------:R0:W-:Y:S01]  /*6720*/  @!P5 STG.E.U8 desc[UR16][R10.64+0x1], R5 ;  /* 0x000001050a00d986 */ /* 0x0001e2000c101110 */
[----:B------:R-:W-:Y:S01]  /*6730*/  ISETP.LT.OR P5, PT, R29, 0x9, !P1 ;  /* 0x000000091d00780c */ /* 0x000fe20004fa1670 */
[-C--:B------:R-:W-:Y:S01]  /*6740*/  FMUL R131, R131, R8.reuse ;  /* 0x0000000883837220 */ /* 0x080fe20000400000 */
[----:B------:R-:W-:Y:S01]  /*6750*/  F2FP.SATFINITE.E4M3.F32.PACK_AB_MERGE_C R137, RZ, R137, RZ ;  /* 0x00000089ff89723e */ /* 0x000fe200048070ff */
[----:B------:R-:W-:Y:S01]  /*6760*/  @!P3 STG.E.U8 desc[UR16][R6.64], R139 ;  /* 0x0000008b0600b986 */ /* 0x000fe2000c101110 */
[----:B------:R-:W-:Y:S01]  /*6770*/  ISETP.LT.OR P3, PT, R29, 0x9, !P0 ;  /* 0x000000091d00780c */ /* 0x000fe20004761670 */
[-C--:B------:R-:W-:Y:S01]  /*6780*/  FMUL R126, R126, R8.reuse ;  /* 0x000000087e7e7220 */ /* 0x080fe20000400000 */
[----:B------:R-:W-:Y:S01]  /*6790*/  F2FP.SATFINITE.E4M3.F32.PACK_AB_MERGE_C R135, RZ, R135, RZ ;  /* 0x00000087ff87723e */ /* 0x000fe200048070ff */
[-C--:B------:R-:W-:Y:S01]  /*67a0*/  FMUL R129, R129, R8.reuse ;  /* 0x0000000881817220 */ /* 0x080fe20000400000 */
[----:B------:R-:W-:Y:S01]  /*67b0*/  F2FP.SATFINITE.E4M3.F32.PACK_AB_MERGE_C R133, RZ, R133, RZ ;  /* 0x00000085ff85723e */ /* 0x000fe200048070ff */
[----:B------:R1:W-:Y:S01]  /*67c0*/  @!P4 STG.E.U8 desc[UR16][R6.64+0x1], R25 ;  /* 0x000001190600c986 */ /* 0x0003e2000c101110 */
[C---:B------:R-:W-:Y:S01]  /*67d0*/  ISETP.LT.OR P4, PT, R29.reuse, 0xa, !P0 ;  /* 0x0000000a1d00780c */ /* 0x040fe20004781670 */
[----:B------:R-:W-:Y:S01]  /*67e0*/  FMUL R124, R124, R8 ;  /* 0x000000087c7c7220 */ /* 0x000fe20000400000 */
[----:B0-----:R-:W-:Y:S01]  /*67f0*/  F2FP.SATFINITE.E4M3.F32.PACK_AB_MERGE_C R5, RZ, R132, RZ ;  /* 0x00000084ff05723e */ /* 0x001fe200048070ff */
[----:B------:R-:W-:Y:S01]  /*6800*/  @!P5 STG.E.U8 desc[UR16][R10.64+0x8], R137 ;  /* 0x000008890a00d986 */ /* 0x000fe2000c101110 */
[----:B------:R-:W-:Y:S01]  /*6810*/  ISETP.LT.OR P5, PT, R29, 0x11, !P1 ;  /* 0x000000111d00780c */ /* 0x000fe20004fa1670 */
[-C--:B------:R-:W-:Y:S01]  /*6820*/  FMUL R127, R127, R8.reuse ;  /* 0x000000087f7f7220 */ /* 0x080fe20000400000 */
[----:B------:R-:W-:Y:S01]  /*6830*/  F2FP.SATFINITE.E4M3.F32.PACK_AB_MERGE_C R131, RZ, R131, RZ ;  /* 0x00000083ff83723e */ /* 0x000fe200048070ff */
[----:B------:R0:W-:Y:S01]  /*6840*/  @!P6 STG.E.U8 desc[UR16][R10.64+0x9], R5 ;  /* 0x000009050a00e986 */ /* 0x0001e2000c101110 */
[----:B------:R-:W-:Y:S01]  /*6850*/  ISETP.LT.OR P6, PT, R29, 0x12, !P1 ;  /* 0x000000121d00780c */ /* 0x000fe20004fc1670 */
[----:B------:R-:W-:Y:S01]  /*6860*/  FMUL R122, R122, R8 ;  /* 0x000000087a7a7220 */ /* 0x000fe20000400000 */
[----:B------:R-:W-:Y:S01]  /*6870*/  F2FP.SATFINITE.E4M3.F32.PACK_AB_MERGE_C R129, RZ, R129, RZ ;  /* 0x00000081ff81723e */ /* 0x000fe200048070ff */
[----:B------:R-:W-:Y:S01]  /*6880*/  @!P3 STG.E.U8 desc[UR16][R6.64+0x8], R135 ;  /* 0x000008870600b986 */ /* 0x000fe2000c101110 */
[----:B-1----:R-:W-:Y:S01]  /*6890*/  F2FP.SATFINITE.E4M3.F32.PACK_AB_MERGE_C R25, RZ, R130, RZ ;  /* 0x00000082ff19723e */ /* 0x002fe200048070ff */
[-C--:B------:R-:W-:Y:S01]  /*68a0*/  FMUL R125, R125, R8.reuse ;  /* 0x000000087d7d7220 */ /* 0x080fe20000400000 */
[C---:B------:R-:W-:Y:S01]  /*68b0*/  ISETP.LT.OR P3, PT, R29.reuse, 0x11, !P0 ;  /* 0x000000111d00780c */ /* 0x040fe20004761670 */
[-C--:B------:R-:W-:Y:S01]  /*68c0*/  FMUL R120, R120, R8.reuse ;  /* 0x0000000878787220 */ /* 0x080fe20000400000 */
[----:B------:R-:W-:Y:S01]  /*68d0*/  F2FP.SATFINITE.E4M3.F32.PACK_AB_MERGE_C R127, RZ, R127, RZ ;  /* 0x0000007fff7f723e */ /* 0x000fe200048070ff */
[----:B------:R1:W-:Y:S01]  /*68e0*/  @!P4 STG.E.U8 desc[UR16][R6.64+0x9], R25 ;  /* 0x000009190600c986 */ /* 0x0003e2000c101110 */
[----:B------:R-:W-:Y:S01]  /*68f0*/  ISETP.LT.OR P4, PT, R29, 0x12, !P0 ;  /* 0x000000121d00780c */ /* 0x000fe20004781670 */
[----:B------:R-:W-:Y:S01]  /*6900*/  FMUL R123, R123, R8 ;  /* 0x000000087b7b7220 */ /* 0x000fe20000400000 */
[----:B0-----:R-:W-:Y:S01]  /*6910*/  F2FP.SATFINITE.E4M3.F32.PACK_AB_MERGE_C R5, RZ, R128, RZ ;  /* 0x00000080ff05723e */ /* 0x001fe200048070ff */
[----:B------:R-:W-:Y:S01]  /*6920*/  @!P5 STG.E.U8 desc[UR16][R10.64+0x10], R133 ;  /* 0x000010850a00d986 */ /* 0x000fe2000c101110 */
[C---:B------:R-:W-:Y:S01]  /*6930*/  ISETP.LT.OR P5, PT, R29.reuse, 0x19, !P1 ;  /* 0x000000191d00780c */ /* 0x040fe20004fa1670 */
[-C--:B------:R-:W-:Y:S01]  /*6940*/  FMUL R118, R118, R8.reuse ;  /* 0x0000000876767220 */ /* 0x080fe20000400000 */
[----:B------:R-:W-:Y:S01]  /*6950*/  F2FP.SATFINITE.E4M3.F32.PACK_AB_MERGE_C R125, RZ, R125, RZ ;  /* 0x0000007dff7d723e */ /* 0x000fe200048070ff */
[----:B------:R0:W-:Y:S01]  /*6960*/  @!P6 STG.E.U8 desc[UR16][R10.64+0x11], R5 ;  /* 0x000011050a00e986 */ /* 0x0001e2000c101110 */
[----:B------:R-:W-:Y:S01]  /*6970*/  ISETP.LT.OR P6, PT, R29, 0x1a, !P1 ;  /* 0x0000001a1d00780c */ /* 0x000fe20004fc1670 */
[-C--:B------:R-:W-:Y:S01]  /*6980*/  FMUL R121, R121, R8.reuse ;  /* 0x0000000879797220 */ /* 0x080fe20000400000 */
[----:B------:R-:W-:Y:S01]  /*6990*/  FMUL R116, R116, R8 ;  /* 0x0000000874747220 */ /* 0x000fe20000400000 */
[----:B-1----:R-:W-:Y:S01]  /*69a0*/  F2FP.SATFINITE.E4M3.F32.PACK_AB_MERGE_C R25, RZ, R126, RZ ;  /* 0x0000007eff19723e */ /* 0x002fe200048070ff */
[----:B------:R-:W-:Y:S01]  /*69b0*/  @!P3 STG.E.U8 desc[UR16][R6.64+0x10], R131 ;  /* 0x000010830600b986 */ /* 0x000fe2000c101110 */
[----:B------:R-:W-:Y:S01]  /*69c0*/  ISETP.LT.OR P3, PT, R29, 0x19, !P0 ;  /* 0x000000191d00780c */ /* 0x000fe20004761670 */
        /* <DEDUP_REMOVED lines=35> */
[----:B------:R-:W-:Y:S01]  /*6c00*/  ISETP.LT.OR P3, PT, R29, 0x29, !P0 ;  /* 0x000000291d00780c */ /* 0x000fe20004761670 */
[-C--:B------:R-:W-:Y:S01]  /*6c10*/  FMUL R109, R109, R8.reuse ;  /* 0x000000086d6d7220 */ /* 0x080fe20000400000 */
[-C--:B------:R-:W-:Y:S01]  /*6c20*/  FMUL R104, R104, R8.reuse ;  /* 0x0000000868687220 */ /* 0x080fe20000400000 */
        /* <DEDUP_REMOVED lines=104> */
[----:B------:R-:W-:-:S02]  /*72b0*/  ISETP.LT.OR P3, PT, R29, 0x59, !P0 ;  /* 0x000000591d00780c */ /* 0x000fc40004761670 */
[----:B------:R-:W-:Y:S01]  /*72c0*/  F2FP.SATFINITE.E4M3.F32.PACK_AB_MERGE_C R19, RZ, R19, RZ ;  /* 0x00000013ff13723e */ /* 0x000fe200048070ff */
[----:B------:R1:W-:Y:S01]  /*72d0*/  @!P4 STG.E.U8 desc[UR16][R6.64+0x51], R25 ;  /* 0x000051190600c986 */ /* 0x0003e2000c101110 */
[C---:B------:R-:W-:Y:S02]  /*72e0*/  ISETP.LT.OR P4, PT, R29.reuse, 0x5a, !P0 ;  /* 0x0000005a1d00780c */ /* 0x040fe40004781670 */
[----:B0-----:R-:W-:Y:S01]  /*72f0*/  F2FP.SATFINITE.E4M3.F32.PACK_AB_MERGE_C R5, RZ, R92, RZ ;  /* 0x0000005cff05723e */ /* 0x001fe200048070ff */
[----:B------:R-:W-:Y:S01]  /*7300*/  @!P5 STG.E.U8 desc[UR16][R10.64+0x58], R97 ;  /* 0x000058610a00d986 */ /* 0x000fe2000c101110 */
[C---:B------:R-:W-:Y:S02]  /*7310*/  ISETP.LT.OR P5, PT, R29.reuse, 0x61, !P1 ;  /* 0x000000611d00780c */ /* 0x040fe40004fa1670 */
[----:B------:R-:W-:Y:S01]  /*7320*/  F2FP.SATFINITE.E4M3.F32.PACK_AB_MERGE_C R13, RZ, R13, RZ ;  /* 0x0000000dff0d723e */ /* 0x000fe200048070ff */
[----:B------:R0:W-:Y:S01]  /*7330*/  @!P6 STG.E.U8 desc[UR16][R10.64+0x59], R5 ;  /* 0x000059050a00e986 */ /* 0x0001e2000c101110 */
[----:B------:R-:W-:-:S02]  /*7340*/  ISETP.LT.OR P6, PT, R29, 0x62, !P1 ;  /* 0x000000621d00780c */ /* 0x000fc40004fc1670 */
[----:B------:R-:W-:Y:S01]  /*7350*/  F2FP.SATFINITE.E4M3.F32.PACK_AB_MERGE_C R15, RZ, R15, RZ ;  /* 0x0000000fff0f723e */ /* 0x000fe200048070ff */
[----:B------:R-:W-:Y:S01]  /*7360*/  @!P3 STG.E.U8 desc[UR16][R6.64+0x58], R95 ;  /* 0x0000585f0600b986 */ /* 0x000fe2000c101110 */
[----:B-1----:R-:W-:Y:S02]  /*7370*/  F2FP.SATFINITE.E4M3.F32.PACK_AB_MERGE_C R25, RZ, R90, RZ ;  /* 0x0000005aff19723e */ /* 0x002fe400048070ff */
[----:B------:R-:W-:-:S03]  /*7380*/  ISETP.LT.OR P3, PT, R29, 0x61, !P0 ;  /* 0x000000611d00780c */ /* 0x000fc60004761670 */
[----:B------:R1:W-:Y:S01]  /*7390*/  @!P4 STG.E.U8 desc[UR16][R6.64+0x59], R25 ;  /* 0x000059190600c986 */ /* 0x0003e2000c101110 */
[C---:B------:R-:W-:Y:S02]  /*73a0*/  ISETP.LT.OR P4, PT, R29.reuse, 0x62, !P0 ;  /* 0x000000621d00780c */ /* 0x040fe40004781670 */
[----:B0-----:R-:W-:Y:S01]  /*73b0*/  F2FP.SATFINITE.E4M3.F32.PACK_AB_MERGE_C R5, RZ, R88, RZ ;  /* 0x00000058ff05723e */ /* 0x001fe200048070ff */
[----:B------:R-:W-:Y:S01]  /*73c0*/  @!P5 STG.E.U8 desc[UR16][R10.64+0x60], R93 ;  /* 0x0000605d0a00d986 */ /* 0x000fe2000c101110 */
[----:B------:R-:W-:-:S03]  /*73d0*/  ISETP.LT.OR P5, PT, R29, 0x69, !P1 ;  /* 0x000000691d00780c */ /* 0x000fc60004fa1670 */
[----:B------:R0:W-:Y:S01]  /*73e0*/  @!P6 STG.E.U8 desc[UR16][R10.64+0x61], R5 ;  /* 0x000061050a00e986 */ /* 0x0001e2000c101110 */
[C---:B------:R-:W-:Y:S02]  /*73f0*/  ISETP.LT.OR P6, PT, R29.reuse, 0x6a, !P1 ;  /* 0x0000006a1d00780c */ /* 0x040fe40004fc1670 */
[----:B-1----:R-:W-:Y:S01]  /*7400*/  F2FP.SATFINITE.E4M3.F32.PACK_AB_MERGE_C R25, RZ, R22, RZ ;  /* 0x00000016ff19723e */ /* 0x002fe200048070ff */
[----:B------:R-:W-:Y:S01]  /*7410*/  @!P3 STG.E.U8 desc[UR16][R6.64+0x60], R91 ;  /* 0x0000605b0600b986 */ /* 0x000fe2000c101110 */
        /* <DEDUP_REMOVED lines=11> */
[----:B------:R-:W-:Y:S01]  /*74d0*/  @!P4 STG.E.U8 desc[UR16][R6.64+0x69], R25 ;  /* 0x000069190600c986 */ /* 0x000fe2000c101110 */
[C---:B------:R-:W-:Y:S02]  /*74e0*/  ISETP.LT.OR P4, PT, R29.reuse, 0x79, !P1 ;  /* 0x000000791d00780c */ /* 0x040fe40004f81670 */
[C---:B------:R-:W-:Y:S01]  /*74f0*/  ISETP.LT.OR P1, PT, R29.reuse, 0x7a, !P1 ;  /* 0x0000007a1d00780c */ /* 0x040fe20004f21670 */
[----:B------:R1:W-:Y:S01]  /*7500*/  @!P5 STG.E.U8 desc[UR16][R10.64+0x70], R21 ;  /* 0x000070150a00d986 */ /* 0x0003e2000c101110 */
[C---:B------:R-:W-:Y:S02]  /*7510*/  ISETP.LT.OR P5, PT, R29.reuse, 0x72, !P0 ;  /* 0x000000721d00780c */ /* 0x040fe400047a1670 */
[----:B0-----:R-:W-:Y:S01]  /*7520*/  F2FP.SATFINITE.E4M3.F32.PACK_AB_MERGE_C R5, RZ, R16, RZ ;  /* 0x00000010ff05723e */ /* 0x001fe200048070ff */
[----:B------:R0:W-:Y:S01]  /*7530*/  @!P6 STG.E.U8 desc[UR16][R10.64+0x71], R17 ;  /* 0x000071110a00e986 */ /* 0x0001e2000c101110 */
[C---:B------:R-:W-:Y:S02]  /*7540*/  ISETP.LT.OR P6, PT, R29.reuse, 0x79, !P0 ;  /* 0x000000791d00780c */ /* 0x040fe400047c1670 */
[----:B------:R-:W-:Y:S01]  /*7550*/  ISETP.LT.OR P0, PT, R29, 0x7a, !P0 ;  /* 0x0000007a1d00780c */ /* 0x000fe20004701670 */
[----:B------:R2:W-:Y:S01]  /*7560*/  @!P3 STG.E.U8 desc[UR16][R6.64+0x70], R19 ;  /* 0x000070130600b986 */ /* 0x0005e2000c101110 */
[----:B-1----:R-:W-:-:S05]  /*7570*/  F2FP.SATFINITE.E4M3.F32.PACK_AB_MERGE_C R21, RZ, R14, RZ ;  /* 0x0000000eff15723e */ /* 0x002fca00048070ff */
[----:B------:R2:W-:Y:S01]  /*7580*/  @!P5 STG.E.U8 desc[UR16][R6.64+0x71], R5 ;  /* 0x000071050600d986 */ /* 0x0005e2000c101110 */
[----:B0-----:R-:W-:-:S03]  /*7590*/  F2FP.SATFINITE.E4M3.F32.PACK_AB_MERGE_C R17, RZ, R12, RZ ;  /* 0x0000000cff11723e */ /* 0x001fc600048070ff */
[----:B------:R2:W-:Y:S04]  /*75a0*/  @!P4 STG.E.U8 desc[UR16][R10.64+0x78], R13 ;  /* 0x0000780d0a00c986 */ /* 0x0005e8000c101110 */
[----:B------:R2:W-:Y:S04]  /*75b0*/  @!P1 STG.E.U8 desc[UR16][R10.64+0x79], R17 ;  /* 0x000079110a009986 */ /* 0x0005e8000c101110 */
[----:B------:R2:W-:Y:S04]  /*75c0*/  @!P6 STG.E.U8 desc[UR16][R6.64+0x78], R15 ;  /* 0x0000780f0600e986 */ /* 0x0005e8000c101110 */
[----:B------:R2:W-:Y:S02]  /*75d0*/  @!P0 STG.E.U8 desc[UR16][R6.64+0x79], R21 ;  /* 0x0000791506008986 */ /* 0x0005e4000c101110 */
.L_x_161:
[----:B------:R-:W-:Y:S05]  /*75e0*/  BSYNC B0 ;  /* 0x0000000000007941 */ /* 0x000fea0003800000 */
.L_x_31:
[----:B------:R-:W-:Y:S01]  /*75f0*/  ULDC UR6, c[0x0][0xc] ;  /* 0x0000030000067ab9 */ /* 0x000fe20000000800 */
[----:B------:R-:W-:Y:S01]  /*7600*/  ULDC UR7, c[0x0][0x10] ;  /* 0x0000040000077ab9 */ /* 0x000fe20000000800 */
[----:B--2-45:R-:W2:Y:S01]  /*7610*/  LDC R5, c[0x0][0x14] ;  /* 0x00000500ff057b82 */ /* 0x034ea20000000800 */
[----:B------:R-:W-:Y:S01]  /*7620*/  UIMAD.WIDE.U32 UR6, UR6, UR7, URZ ;  /* 0x00000007060672a5 */ /* 0x000fe2000f8e003f */
[----:B0-----:R-:W-:Y:S01]  /*7630*/  PRMT R6, RZ, 0x7610, R6 ;  /* 0x00007610ff067816 */ /* 0x001fe20000000006 */
[----:B------:R-:W-:-:S04]  /*7640*/  IMAD.MOV.U32 R7, RZ, RZ, -0x1 ;  /* 0xffffffffff077424 */ /* 0x000fc800078e00ff */
[----:B--2---:R-:W-:-:S04]  /*7650*/  IMAD.WIDE.U32 R2, R5, UR6, R2 ;  /* 0x0000000605027c25 */ /* 0x004fc8000f8e0002 */
[----:B------:R-:W-:Y:S01]  /*7660*/  IMAD R5, R5, UR7, RZ ;  /* 0x0000000705057c24 */ /* 0x000fe2000f8e02ff */
[----:B------:R-:W-:Y:S02]  /*7670*/  ULDC.64 UR6, c[0x0][0x650] ;  /* 0x0001940000067ab9 */ /* 0x000fe40000000a00 */
[----:B------:R-:W-:Y:S01]  /*7680*/  ISETP.GE.U32.AND P0, PT, R2, UR6, PT ;  /* 0x0000000602007c0c */ /* 0x000fe2000bf06070 */
[----:B------:R-:W-:Y:S02]  /*7690*/  IMAD.IADD R3, R3, 0x1, R5 ;  /* 0x0000000103037824 */ /* 0x000fe400078e0205 */
[----:B------:R-:W-:-:S03]  /*76a0*/  IMAD.MOV.U32 R5, RZ, RZ, -0x1 ;  /* 0xffffffffff057424 */ /* 0x000fc600078e00ff */
[----:B------:R-:W-:-:S13]  /*76b0*/  ISETP.GE.U32.AND.EX P0, PT, R3, UR7, PT, P0 ;  /* 0x0000000703007c0c */ /* 0x000fda000bf06100 */
[----:B------:R-:W-:Y:S05]  /*76c0*/  @P0 BRA `(.L_x_162) ;  /* 0x0000000400600947 */ /* 0x000fea0003800000 */
[----:B------:R-:W0:Y:S01]  /*76d0*/  S2R R20, SR_CTAID.X ;  /* 0x0000000000147919 */ /* 0x000e220000002500 */
[----:B------:R-:W2:Y:S01]  /*76e0*/  LDC.64 R14, c[0x0][0x628] ;  /* 0x00018a00ff0e7b82 */ /* 0x000ea20000000a00 */
[----:B------:R-:W-:Y:S01]  /*76f0*/  ULDC UR6, c[0x0][0x150] ;  /* 0x0000540000067ab9 */ /* 0x000fe20000000800 */
[----:B------:R-:W-:Y:S01]  /*7700*/  IMAD.MOV.U32 R12, RZ, RZ, R2 ;  /* 0x000000ffff0c7224 */ /* 0x000fe200078e0002 */
[----:B------:R-:W4:Y:S01]  /*7710*/  S2R R22, SR_CTAID.Y ;  /* 0x0000000000167919 */ /* 0x000f220000002600 */
[----:B------:R-:W-:-:S04]  /*7720*/  IMAD.MOV.U32 R13, RZ, RZ, R3 ;  /* 0x000000ffff0d7224 */ /* 0x000fc800078e0003 */
[----:B------:R-:W1:Y:S08]  /*7730*/  LDC R23, c[0x0][0x144] ;  /* 0x00005100ff177b82 */ /* 0x000e700000000800 */
[----:B------:R-:W1:Y:S08]  /*7740*/  LDC R16, c[0x0][0x630] ;  /* 0x00018c00ff107b82 */ /* 0x000e700000000800 */
[----:B------:R-:W1:Y:S01]  /*7750*/  LDC.64 R18, c[0x0][0x620] ;  /* 0x00018800ff127b82 */ /* 0x000e620000000a00 */
[----:B--2---:R-:W-:-:S04]  /*7760*/  ISETP.NE.U32.AND P0, PT, R14, RZ, PT ;  /* 0x000000ff0e00720c */ /* 0x004fc80003f05070 */
[----:B------:R-:W-:Y:S02]  /*7770*/  ISETP.NE.AND.EX P0, PT, R15, RZ, PT, P0 ;  /* 0x000000ff0f00720c */ /* 0x000fe40003f05300 */
[----:B0-----:R-:W-:-:S05]  /*7780*/  I2FP.F32.U32 R5, R20 ;  /* 0x0000001400057245 */ /* 0x001fca0000201000 */
[----:B------:R-:W-:-:S04]  /*7790*/  FMUL R5, R5, UR6 ;  /* 0x0000000605057c20 */ /* 0x000fc80008400000 */
[----:B------:R0:W2:Y:S02]  /*77a0*/  F2I.U32.TRUNC.NTZ R21, R5 ;  /* 0x0000000500157305 */ /* 0x0000a4000020f000 */
[----:B----4-:R-:W-:Y:S05]  /*77b0*/  @!P0 BRA `(.L_x_163) ;  /* 0x0000000000288947 */ /* 0x010fea0003800000 */
[----:B0-----:R-:W0:Y:S02]  /*77c0*/  LDC R5, c[0x0][0x634] ;  /* 0x00018d00ff057b82 */ /* 0x001e240000000800 */
        /* <DEDUP_REMOVED lines=9> */
.L_x_163:
[-CC-:B-1----:R-:W-:Y:S01]  /*7860*/  SHF.R.U64 R17, R12, R16.reuse, R13.reuse ;  /* 0x000000100c117219 */ /* 0x182fe2000000120d */
[----:B------:R-:W1:Y:S01]  /*7870*/  LDC.64 R28, c[0x0][0x640] ;  /* 0x00019000ff1c7b82 */ /* 0x000e620000000a00 */
[----:B0-----:R-:W-:Y:S01]  /*7880*/  SHF.R.U32.HI R5, RZ, R16, R13 ;  /* 0x00000010ff057219 */ /* 0x001fe2000001160d */
[----:B--2---:R-:W-:Y:S01]  /*7890*/  IMAD.MOV R21, RZ, RZ, -R21 ;  /* 0x000000ffff157224 */ /* 0x004fe200078e0a15 */
[----:B------:R-:W-:Y:S01]  /*78a0*/  IADD3 R11, P0, RZ, -R17, RZ ;  /* 0x80000011ff0b7210 */ /* 0x000fe20007f1e0ff */
[----:B------:R-:W-:Y:S02]  /*78b0*/  ULDC UR6, c[0x0][0x154] ;  /* 0x0000550000067ab9 */ /* 0x000fe40000000800 */
[----:B------:R-:W-:Y:S02]  /*78c0*/  IMAD R23, R23, R21, R20 ;  /* 0x0000001517177224 */ /* 0x000fe400078e0214 */
[----:B------:R-:W0:Y:S01]  /*78d0*/  LDC R12, c[0x0][0x618] ;  /* 0x00018600ff0c7b82 */ /* 0x000e220000000800 */
[----:B------:R-:W-:-:S02]  /*78e0*/  IMAD.X R5, RZ, RZ, ~R5, P0 ;  /* 0x000000ffff057224 */ /* 0x000fc400000e0e05 */
[----:B------:R-:W-:-:S04]  /*78f0*/  IMAD.WIDE.U32 R6, R11, R18, R2 ;  /* 0x000000120b067225 */ /* 0x000fc800078e0002 */
[----:B------:R-:W-:Y:S01]  /*7900*/  IMAD R10, R5, R18, RZ ;  /* 0x00000012050a7224 */ /* 0x000fe200078e02ff */
[----:B------:R-:W2:Y:S03]  /*7910*/  LDC R24, c[0x0][0x608] ;  /* 0x00018200ff187b82 */ /* 0x000ea60000000800 */
[----:B------:R-:W-:Y:S02]  /*7920*/  IMAD R5, R11, R19, R10 ;  /* 0x000000130b057224 */ /* 0x000fe400078e020a */
[----:B------:R-:W-:Y:S02]  /*7930*/  IMAD.MOV.U32 R11, RZ, RZ, 0x1 ;  /* 0x00000001ff0b7424 */ /* 0x000fe400078e00ff */
[----:B------:R-:W-:Y:S01]  /*7940*/  IMAD.IADD R5, R7, 0x1, R5 ;  /* 0x0000000107057824 */ /* 0x000fe200078e0205 */
[----:B---3--:R-:W3:Y:S01]  /*7950*/  LDC R26, c[0x0][0x658] ;  /* 0x00019600ff1a7b82 */ /* 0x008ee20000000800 */
[----:B------:R-:W-:-:S02]  /*7960*/  I2FP.F32.U32 R7, R22 ;  /* 0x0000001600077245 */ /* 0x000fc40000201000 */
[----:B-1----:R-:W-:-:S03]  /*7970*/  ISETP.NE.U32.AND P0, PT, R28, RZ, PT ;  /* 0x000000ff1c00720c */ /* 0x002fc60003f05070 */
[----:B------:R-:W-:Y:S01]  /*7980*/  FMUL R10, R7, UR6 ;  /* 0x00000006070a7c20 */ /* 0x000fe20008400000 */
[----:B------:R-:W-:Y:S01]  /*7990*/  ISETP.NE.AND.EX P0, PT, R29, RZ, PT, P0 ;  /* 0x000000ff1d00720c */ /* 0x000fe20003f05300 */
[----:B------:R-:W1:Y:S01]  /*79a0*/  LDC R21, c[0x0][0x148] ;  /* 0x00005200ff157b82 */ /* 0x000e620000000800 */
[-CC-:B0-----:R-:W-:Y:S01]  /*79b0*/  SHF.R.U64 R16, R6, R12.reuse, R5.reuse ;  /* 0x0000000c06107219 */ /* 0x181fe20000001205 */
[----:B------:R0:W4:Y:S01]  /*79c0*/  F2I.U32.TRUNC.NTZ R18, R10 ;  /* 0x0000000a00127305 */ /* 0x000122000020f000 */
[----:B------:R-:W-:Y:S01]  /*79d0*/  SHF.R.U32.HI R5, RZ, R12, R5 ;  /* 0x0000000cff057219 */ /* 0x000fe20000011605 */
[----:B------:R-:W-:-:S04]  /*79e0*/  IMAD.MOV.U32 R7, RZ, RZ, -0x1 ;  /* 0xffffffffff077424 */ /* 0x000fc800078e00ff */
[----:B------:R-:W0:Y:S01]  /*79f0*/  LDC R20, c[0x0][0x600] ;  /* 0x00018000ff147b82 */ /* 0x000e220000000800 */
[-CC-:B--2---:R-:W-:Y:S02]  /*7a00*/  SHF.R.U64 R14, R16, R24.reuse, R5.reuse ;  /* 0x00000018100e7219 */ /* 0x184fe40000001205 */
[----:B------:R-:W-:-:S05]  /*7a10*/  SHF.R.U32.HI R5, RZ, R24, R5 ;  /* 0x00000018ff057219 */ /* 0x000fca0000011605 */
[----:B------:R-:W2:Y:S01]  /*7a20*/  LDC R27, c[0x0][0x648] ;  /* 0x00019200ff1b7b82 */ /* 0x000ea20000000800 */
[-C--:B---3--:R-:W-:Y:S02]  /*7a30*/  SHF.L.U32 R6, R7, R26.reuse, RZ ;  /* 0x0000001a07067219 */ /* 0x088fe400000006ff */
[-CC-:B------:R-:W-:Y:S02]  /*7a40*/  SHF.R.U64 R19, R14, R26.reuse, R5.reuse ;  /* 0x0000001a0e137219 */ /* 0x180fe40000001205 */
[----:B------:R-:W-:Y:S02]  /*7a50*/  SHF.R.U32.HI R7, RZ, R26, R5 ;  /* 0x0000001aff077219 */ /* 0x000fe40000011605 */
[----:B------:R-:W-:Y:S01]  /*7a60*/  LOP3.LUT R25, RZ, R6, RZ, 0x33, !PT ;  /* 0x00000006ff197212 */ /* 0x000fe200078e33ff */
[----:B------:R-:W3:Y:S01]  /*7a70*/  LDC R30, c[0x0][0x638] ;  /* 0x00018e00ff1e7b82 */ /* 0x000ee20000000800 */
[----:B------:R-:W-:Y:S01]  /*7a80*/  SHF.L.U32 R26, R11, R26, RZ ;  /* 0x0000001a0b1a7219 */ /* 0x000fe200000006ff */
[----:B------:R-:W-:-:S06]  /*7a90*/  IMAD.MOV.U32 R6, RZ, RZ, R19 ;  /* 0x000000ffff067224 */ /* 0x000fcc00078e0013 */
[----:B------:R-:W0:Y:S01]  /*7aa0*/  LDC R31, c[0x0][0x610] ;  /* 0x00018400ff1f7b82 */ /* 0x000e220000000800 */
[----:B----4-:R-:W-:Y:S05]  /*7ab0*/  @!P0 BRA `(.L_x_164) ;  /* 0x0000000000288947 */ /* 0x010fea0003800000 */
[----:B------:R-:W4:Y:S02]  /*7ac0*/  LDC R6, c[0x0][0x64c] ;  /* 0x00019300ff067b82 */ /* 0x000f240000000800 */
[----:B----4-:R-:W-:-:S05]  /*7ad0*/  IADD3 R5, P0, R19, R6, RZ ;  /* 0x0000000613057210 */ /* 0x010fca0007f1e0ff */
[----:B------:R-:W-:-:S04]  /*7ae0*/  IMAD.X R15, RZ, RZ, R7, P0 ;  /* 0x000000ffff0f7224 */ /* 0x000fc800000e0607 */
[----:B------:R-:W-:-:S04]  /*7af0*/  IMAD.WIDE.U32 R6, R15, R28, RZ ;  /* 0x0000001c0f067225 */ /* 0x000fc800078e00ff */
[----:B0-----:R-:W-:-:S04]  /*7b00*/  IMAD.WIDE.U32 R10, P0, R5, R29, R6 ;  /* 0x0000001d050a7225 */ /* 0x001fc80007800006 */
[----:B------:R-:W-:-:S04]  /*7b10*/  IMAD.WIDE.U32 R6, R5, R28, RZ ;  /* 0x0000001c05067225 */ /* 0x000fc800078e00ff */
[----:B------:R-:W-:Y:S01]  /*7b20*/  IMAD.X R13, RZ, RZ, RZ, P0 ;  /* 0x000000ffff0d7224 */ /* 0x000fe200000e06ff */
[----:B------:R-:W-:Y:S01]  /*7b30*/  IADD3 RZ, P0, R7, R10, RZ ;  /* 0x0000000a07ff7210 */ /* 0x000fe20007f1e0ff */
[----:B------:R-:W-:-:S04]  /*7b40*/  IMAD.MOV.U32 R12, RZ, RZ, R11 ;  /* 0x000000ffff0c7224 */ /* 0x000fc800078e000b */
[----:B------:R-:W-:-:S08]  /*7b50*/  IMAD.WIDE.U32.X R6, R15, R29, R12, P0 ;  /* 0x0000001d0f067225 */ /* 0x000fd000000e040c */
.L_x_164:
[----:B--2---:R-:W-:Y:S01]  /*7b60*/  SHF.R.U64 R5, R6, R27, R7 ;  /* 0x0000001b06057219 */ /* 0x004fe20000001207 */
[----:B0-----:R-:W-:Y:S01]  /*7b70*/  VIADD R7, R20, 0xffffffff ;  /* 0xffffffff14077836 */ /* 0x001fe20000000000 */
[----:B------:R-:W-:Y:S01]  /*7b80*/  LOP3.LUT R28, R14, R25, RZ, 0xc0, !PT ;  /* 0x000000190e1c7212 */ /* 0x000fe200078ec0ff */
[----:B------:R-:W-:Y:S02]  /*7b90*/  IMAD.MOV R18, RZ, RZ, -R18 ;  /* 0x000000ffff127224 */ /* 0x000fe400078e0a12 */
[----:B------:R-:W-:Y:S01]  /*7ba0*/  IMAD.MOV R6, RZ, RZ, -R5 ;  /* 0x000000ffff067224 */ /* 0x000fe200078e0a05 */
[----:B------:R-:W-:Y:S01]  /*7bb0*/  LOP3.LUT R16, R16, R7, RZ, 0xc0, !PT ;  /* 0x0000000710107212 */ /* 0x000fe200078ec0ff */
[----:B------:R-:W-:Y:S02]  /*7bc0*/  IMAD R28, R26, R5, R28 ;  /* 0x000000051a1c7224 */ /* 0x000fe400078e021c */
[----:B-1----:R-:W-:Y:S02]  /*7bd0*/  @P2 IMAD R23, R21, R18, R22 ;  /* 0x0000001215172224 */ /* 0x002fe400078e0216 */
[----:B---3--:R-:W-:-:S02]  /*7be0*/  IMAD R5, R6, R30, R19 ;  /* 0x0000001e06057224 */ /* 0x008fc400078e0213 */
[----:B------:R-:W-:Y:S02]  /*7bf0*/  IMAD R28, R28, R31, R23 ;  /* 0x0000001f1c1c7224 */ /* 0x000fe400078e0217 */
[----:B------:R-:W-:Y:S02]  /*7c00*/  IMAD R5, R5, R20, R16 ;  /* 0x0000001405057224 */ /* 0x000fe400078e0210 */
[----:B------:R-:W-:-:S03]  /*7c10*/  IMAD.MOV.U32 R6, RZ, RZ, 0x1 ;  /* 0x00000001ff067424 */ /* 0x000fc600078e00ff */
[----:B------:R-:W-:Y:S02]  /*7c20*/  SEL R7, R5, R28, !P2 ;  /* 0x0000001c05077207 */ /* 0x000fe40005000000 */
[----:B------:R-:W-:Y:S01]  /*7c30*/  SEL R28, R28, R5, !P2 ;  /* 0x000000051c1c7207 */ /* 0x000fe20005000000 */
[----:B------:R-:W-:-:S07]  /*7c40*/  IMAD.MOV.U32 R5, RZ, RZ, R17 ;  /* 0x000000ffff057224 */ /* 0x000fce00078e0011 */
.L_x_162:
[----:B------:R-:W-:Y:S01]  /*7c50*/  LOP3.LUT P0, RZ, R6, 0xff, RZ, 0xc0, !PT ;  /* 0x000000ff06ff7812 */ /* 0x000fe2000780c0ff */
[----:B------:R-:W-:-:S12]  /*7c60*/  IMAD.MOV.U32 R6, RZ, RZ, R28 ;  /* 0x000000ffff067224 */ /* 0x000fd800078e001c */
[----:B------:R-:W-:Y:S05]  /*7c70*/  @P0 BRA `(.L_x_165) ;  /* 0xffffff9000a00947 */ /* 0x000fea000383ffff */
[----:B------:R-:W-:Y:S05]  /*7c80*/  EXIT ;  /* 0x000000000000794d */ /* 0x000fea0003800000 */
.L_x_3:
[----:B0-----:R-:W-:Y:S01]  /*7c90*/  ULDC.64 UR4, c[0x0][0x650] ;  /* 0x0001940000047ab9 */ /* 0x001fe20000000a00 */
        /* <DEDUP_REMOVED lines=25> */
.L_x_167:
[--C-:B------:R-:W-:Y:S01]  /*7e30*/  SHF.R.U64 R16, R14, R18, R15.reuse ;  /* 0x000000120e107219 */ /* 0x100fe2000000120f */
[----:B------:R-:W0:Y:S01]  /*7e40*/  LDC R22, c[0x0][0x618] ;  /* 0x00018600ff167b82 */ /* 0x000e220000000800 */
[----:B------:R-:W-:Y:S01]  /*7e50*/  I2FP.F32.U32 R7, R8 ;  /* 0x0000000800077245 */ /* 0x000fe20000201000 */
[----:B------:R-:W-:Y:S01]  /*7e60*/  ULDC UR4, c[0x0][0x150] ;  /* 0x0000540000047ab9 */ /* 0x000fe20000000800 */
[----:B------:R-:W-:Y:S02]  /*7e70*/  SHF.R.U32.HI R6, RZ, R18, R15 ;  /* 0x00000012ff067219 */ /* 0x000fe4000001160f */
[----:B------:R-:W-:Y:S01]  /*7e80*/  IADD3 R9, P0, RZ, -R16, RZ ;  /* 0x80000010ff097210 */ /* 0x000fe20007f1e0ff */
[----:B------:R-:W-:Y:S01]  /*7e90*/  FMUL R13, R7, UR4 ;  /* 0x00000004070d7c20 */ /* 0x000fe20008400000 */
[----:B------:R-:W-:Y:S01]  /*7ea0*/  ULDC UR4, c[0x0][0x154] ;  /* 0x0000550000047ab9 */ /* 0x000fe20000000800 */
[----:B------:R-:W1:Y:S02]  /*7eb0*/  LDC.64 R24, c[0x0][0x640] ;  /* 0x00019000ff187b82 */ /* 0x000e640000000a00 */
[----:B------:R-:W-:-:S02]  /*7ec0*/  IMAD.X R11, RZ, RZ, ~R6, P0 ;  /* 0x000000ffff0b7224 */ /* 0x000fc400000e0e06 */
[----:B------:R-:W2:Y:S01]  /*7ed0*/  F2I.U32.TRUNC.NTZ R13, R13 ;  /* 0x0000000d000d7305 */ /* 0x000ea2000020f000 */
[----:B------:R-:W-:-:S03]  /*7ee0*/  IMAD.WIDE.U32 R6, R9, R20, R2 ;  /* 0x0000001409067225 */ /* 0x000fc600078e0002 */
[----:B------:R-:W3:Y:S01]  /*7ef0*/  LDC R15, c[0x0][0x144] ;  /* 0x00005100ff0f7b82 */ /* 0x000ee20000000800 */
[----:B------:R-:W-:-:S04]  /*7f00*/  IMAD R12, R11, R20, RZ ;  /* 0x000000140b0c7224 */ /* 0x000fc800078e02ff */
[----:B------:R-:W-:Y:S02]  /*7f10*/  IMAD R9, R9, R21, R12 ;  /* 0x0000001509097224 */ /* 0x000fe400078e020c */
[----:B------:R-:W-:Y:S01]  /*7f20*/  IMAD.MOV.U32 R12, RZ, RZ, -0x1 ;  /* 0xffffffffff0c7424 */ /* 0x000fe200078e00ff */
[----:B------:R-:W4:Y:S01]  /*7f30*/  LDC R18, c[0x0][0x608] ;  /* 0x00018200ff127b82 */ /* 0x000f220000000800 */
[----:B------:R-:W-:Y:S01]  /*7f40*/  IMAD.IADD R7, R7, 0x1, R9 ;  /* 0x0000000107077824 */ /* 0x000fe200078e0209 */
[----:B------:R-:W-:-:S04]  /*7f50*/  I2FP.F32.U32 R9, R10 ;  /* 0x0000000a00097245 */ /* 0x000fc80000201000 */
[-C--:B0-----:R-:W-:Y:S01]  /*7f60*/  SHF.R.U64 R14, R6, R22.reuse, R7 ;  /* 0x00000016060e7219 */ /* 0x081fe20000001207 */
[----:B--2---:R-:W-:Y:S01]  /*7f70*/  IMAD.MOV R6, RZ, RZ, -R13 ;  /* 0x000000ffff067224 */ /* 0x004fe200078e0a0d */
[----:B------:R-:W0:Y:S01]  /*7f80*/  LDC R11, c[0x0][0x658] ;  /* 0x00019600ff0b7b82 */ /* 0x000e220000000800 */
[----:B-1----:R-:W-:Y:S01]  /*7f90*/  ISETP.NE.U32.AND P0, PT, R24, RZ, PT ;  /* 0x000000ff1800720c */ /* 0x002fe20003f05070 */
[----:B------:R-:W-:Y:S01]  /*7fa0*/  FMUL R9, R9, UR4 ;  /* 0x0000000409097c20 */ /* 0x000fe20008400000 */
[----:B------:R-:W-:Y:S02]  /*7fb0*/  SHF.R.U32.HI R7, RZ, R22, R7 ;  /* 0x00000016ff077219 */ /* 0x000fe40000011607 */
[----:B------:R-:W-:-:S03]  /*7fc0*/  ISETP.NE.AND.EX P0, PT, R25, RZ, PT, P0 ;  /* 0x000000ff1900720c */ /* 0x000fc60003f05300 */
[----:B------:R-:W1:Y:S01]  /*7fd0*/  LDC R21, c[0x0][0x148] ;  /* 0x00005200ff157b82 */ /* 0x000e620000000800 */
[----:B---3--:R-:W-:Y:S02]  /*7fe0*/  IMAD R22, R15, R6, R8 ;  /* 0x000000060f167224 */ /* 0x008fe400078e0208 */
[----:B------:R-:W-:-:S05]  /*7ff0*/  IMAD.MOV.U32 R8, RZ, RZ, 0x1 ;  /* 0x00000001ff087424 */ /* 0x000fca00078e00ff */
[----:B------:R-:W2:Y:S01]  /*8000*/  LDC R20, c[0x0][0x600] ;  /* 0x00018000ff147b82 */ /* 0x000ea20000000800 */
[-CC-:B----4-:R-:W-:Y:S02]  /*8010*/  SHF.R.U64 R17, R14, R18.reuse, R7.reuse ;  /* 0x000000120e117219 */ /* 0x190fe40000001207 */
[----:B------:R-:W-:Y:S02]  /*8020*/  SHF.R.U32.HI R6, RZ, R18, R7 ;  /* 0x00000012ff067219 */ /* 0x000fe40000011607 */
[----:B------:R3:W4:Y:S03]  /*8030*/  F2I.U32.TRUNC.NTZ R18, R9 ;  /* 0x0000000900127305 */ /* 0x000726000020f000 */
[----:B------:R-:W1:Y:S01]  /*8040*/  LDC R23, c[0x0][0x648] ;  /* 0x00019200ff177b82 */ /* 0x000e620000000800 */
[-C--:B0-----:R-:W-:Y:S02]  /*8050*/  SHF.R.U64 R19, R17, R11.reuse, R6 ;  /* 0x0000000b11137219 */ /* 0x081fe40000001206 */
[----:B------:R-:W-:-:S02]  /*8060*/  SHF.L.U32 R12, R12, R11, RZ ;  /* 0x0000000b0c0c7219 */ /* 0x000fc400000006ff */
[-C--:B------:R-:W-:Y:S01]  /*8070*/  SHF.R.U32.HI R7, RZ, R11.reuse, R6 ;  /* 0x0000000bff077219 */ /* 0x080fe20000011606 */
[----:B------:R-:W-:Y:S01]  /*8080*/  IMAD.MOV.U32 R6, RZ, RZ, R19 ;  /* 0x000000ffff067224 */ /* 0x000fe200078e0013 */
[----:B------:R-:W-:Y:S01]  /*8090*/  SHF.L.U32 R27, R8, R11, RZ ;  /* 0x0000000b081b7219 */ /* 0x000fe200000006ff */
[----:B------:R-:W0:Y:S01]  /*80a0*/  LDC R26, c[0x0][0x638] ;  /* 0x00018e00ff1a7b82 */ /* 0x000e220000000800 */
[----:B------:R-:W-:-:S07]  /*80b0*/  LOP3.LUT R28, RZ, R12, RZ, 0x33, !PT ;  /* 0x0000000cff1c7212 */ /* 0x000fce00078e33ff */
[----:B------:R-:W0:Y:S01]  /*80c0*/  LDC R29, c[0x0][0x610] ;  /* 0x00018400ff1d7b82 */ /* 0x000e220000000800 */
[----:B---34-:R-:W-:Y:S05]  /*80d0*/  @!P0 BRA `(.L_x_168) ;  /* 0x0000000000288947 */ /* 0x018fea0003800000 */
        /* <DEDUP_REMOVED lines=10> */
.L_x_168:
[----:B-1----:R-:W-:Y:S01]  /*8180*/  SHF.R.U64 R7, R6, R23, R7 ;  /* 0x0000001706077219 */ /* 0x002fe20000001207 */
[----:B--2---:R-:W-:Y:S01]  /*8190*/  VIADD R9, R20, 0xffffffff ;  /* 0xffffffff14097836 */ /* 0x004fe20000000000 */
[----:B------:R-:W-:Y:S01]  /*81a0*/  LOP3.LUT R6, R17, R28, RZ, 0xc0, !PT ;  /* 0x0000001c11067212 */ /* 0x000fe200078ec0ff */
[----:B------:R-:W-:Y:S02]  /*81b0*/  IMAD.MOV R18, RZ, RZ, -R18 ;  /* 0x000000ffff127224 */ /* 0x000fe400078e0a12 */
[----:B------:R-:W-:Y:S02]  /*81c0*/  IMAD.MOV R8, RZ, RZ, -R7 ;  /* 0x000000ffff087224 */ /* 0x000fe400078e0a07 */
[----:B------:R-:W-:Y:S01]  /*81d0*/  IMAD R11, R27, R7, R6 ;  /* 0x000000071b0b7224 */ /* 0x000fe200078e0206 */
[----:B------:R-:W-:Y:S01]  /*81e0*/  LOP3.LUT R7, R14, R9, RZ, 0xc0, !PT ;  /* 0x000000090e077212 */ /* 0x000fe200078ec0ff */
[----:B------:R-:W-:Y:S02]  /*81f0*/  @P2 IMAD R22, R21, R18, R10 ;  /* 0x0000001215162224 */ /* 0x000fe400078e020a */
[----:B0-----:R-:W-:-:S02]  /*8200*/  IMAD R6, R8, R26, R19 ;  /* 0x0000001a08067224 */ /* 0x001fc400078e0213 */
[----:B------:R-:W-:Y:S02]  /*8210*/  IMAD R11, R11, R29, R22 ;  /* 0x0000001d0b0b7224 */ /* 0x000fe400078e0216 */
[----:B------:R-:W-:Y:S02]  /*8220*/  IMAD R6, R6, R20, R7 ;  /* 0x0000001406067224 */ /* 0x000fe400078e0207 */
[----:B------:R-:W-:-:S03]  /*8230*/  IMAD.MOV.U32 R8, RZ, RZ, 0x1 ;  /* 0x00000001ff087424 */ /* 0x000fc600078e00ff */
[----:B------:R-:W-:Y:S02]  /*8240*/  SEL R14, R6, R11, !P2 ;  /* 0x0000000b060e7207 */ /* 0x000fe40005000000 */
[----:B------:R-:W-:Y:S01]  /*8250*/  SEL R11, R11, R6, !P2 ;  /* 0x000000060b0b7207 */ /* 0x000fe20005000000 */
[----:B------:R-:W-:Y:S01]  /*8260*/  IMAD.MOV.U32 R6, RZ, RZ, R16 ;  /* 0x000000ffff067224 */ /* 0x000fe200078e0010 */
[----:B------:R-:W-:-:S07]  /*8270*/  PRMT R7, R8, 0x7610, R7 ;  /* 0x0000761008077816 */ /* 0x000fce0000000007 */
.L_x_166:
[----:B------:R-:W-:-:S08]  /*8280*/  NOP ;  /* 0x0000000000007918 */ /* 0x000fd00000000000 */
[----:B------:R-:W0:-:S00]  /*8290*/  USETMAXREG.DEALLOC.CTAPOOL 0x28 ;  /* 0x00000028000079c8 */ /* 0x000e0000080e0500 */
[----:B0-----:R-:W-:-:S13]  /*82a0*/  ISETP.NE.AND P0, PT, R5, RZ, PT ;  /* 0x000000ff0500720c */ /* 0x001fda0003f05270 */
[----:B------:R-:W-:Y:S05]  /*82b0*/  @P0 EXIT ;  /* 0x000000000000094d */ /* 0x000fea0003800000 */
[----:B------:R-:W-:Y:S01]  /*82c0*/  LOP3.LUT P0, RZ, R7, 0xff, RZ, 0xc0, !PT ;  /* 0x000000ff07ff7812 */ /* 0x000fe2000780c0ff */
[----:B------:R-:W-:Y:S02]  /*82d0*/  IMAD.MOV.U32 R5, RZ, RZ, 0x1 ;  /* 0x00000001ff057424 */ /* 0x000fe400078e00ff */
[----:B------:R-:W-:-:S10]  /*82e0*/  IMAD.MOV.U32 R13, RZ, RZ, RZ ;  /* 0x000000ffff0d7224 */ /* 0x000fd400078e00ff */
[----:B------:R-:W-:Y:S05]  /*82f0*/  @!P0 BRA `(.L_x_169) ;  /* 0x0000000c00288947 */ /* 0x000fea0003800000 */
[----:B------:R-:W0:Y:S01]  /*8300*/  LDC R5, c[0x0][0x28c] ;  /* 0x0000a300ff057b82 */ /* 0x000e220000000800 */
[----:B------:R-:W-:Y:S01]  /*8310*/  ULDC UR5, c[0x0][0x600] ;  /* 0x0001800000057ab9 */ /* 0x000fe20000000800 */
[----:B------:R-:W-:Y:S01]  /*8320*/  ULDC UR4, c[0x0][0xc] ;  /* 0x0000030000047ab9 */ /* 0x000fe20000000800 */
[----:B------:R-:W-:Y:S01]  /*8330*/  UIADD3 UR16, UR5, -0x1, URZ ;  /* 0xffffffff05107890 */ /* 0x000fe2000fffe03f */
[C---:B------:R-:W-:Y:S01]  /*8340*/  LOP3.LUT P3, RZ, R0.reuse, 0x7f, RZ, 0xc0, !PT ;  /* 0x0000007f00ff7812 */ /* 0x040fe2000786c0ff */
[----:B------:R-:W-:Y:S01]  /*8350*/  ULDC UR6, c[0x0][0x658] ;  /* 0x0001960000067ab9 */ /* 0x000fe20000000800 */
[----:B------:R-:W-:Y:S01]  /*8360*/  ULDC UR5, c[0x0][0x10] ;  /* 0x0000040000057ab9 */ /* 0x000fe20000000800 */
[----:B------:R-:W-:Y:S01]  /*8370*/  UMOV UR7, 0xffffffff ;  /* 0xffffffff00077882 */ /* 0x000fe20000000000 */
[----:B------:R-:W-:Y:S01]  /*8380*/  UMOV UR8, 0x1 ;  /* 0x0000000100087882 */ /* 0x000fe20000000000 */
[----:B------:R-:W-:Y:S01]  /*8390*/  UIMAD.WIDE.U32 UR4, UR4, UR5, URZ ;  /* 0x00000005040472a5 */ /* 0x000fe2000f8e003f */
[----:B------:R-:W-:Y:S01]  /*83a0*/  LOP3.LUT P0, RZ, R0, 0x1f, RZ, 0xc0, !PT ;  /* 0x0000001f00ff7812 */ /* 0x000fe2000780c0ff */
[----:B------:R-:W-:Y:S01]  /*83b0*/  USHF.L.U32 UR7, UR7, UR6, URZ ;  /* 0x0000000607077299 */ /* 0x000fe2000800063f */
[----:B------:R-:W-:Y:S01]  /*83c0*/  BSSY B0, `(.L_x_169) ;  /* 0x00000bd000007945 */ /* 0x000fe20003800000 */
[----:B------:R-:W-:Y:S01]  /*83d0*/  USHF.L.U32 UR18, UR8, UR6, URZ ;  /* 0x0000000608127299 */ /* 0x000fe2000800063f */
[----:B------:R-:W-:Y:S01]  /*83e0*/  IMAD.MOV.U32 R15, RZ, RZ, 0x1 ;  /* 0x00000001ff0f7424 */ /* 0x000fe200078e00ff */
[----:B------:R-:W-:Y:S01]  /*83f0*/  LOP3.LUT R16, R4, 0x2, RZ, 0xfc, !PT ;  /* 0x0000000204107812 */ /* 0x000fe200078efcff */
[----:B------:R-:W-:Y:S01]  /*8400*/  ULDC UR6, c[0x0][0x14] ;  /* 0x0000050000067ab9 */ /* 0x000fe20000000800 */
[----:B------:R-:W-:Y:S01]  /*8410*/  PLOP3.LUT P0, PT, P0, P3, PT, 0x8a, 0x0 ;  /* 0x000000000000781c */ /* 0x000fe20000707172 */
[----:B------:R-:W-:Y:S01]  /*8420*/  UIMAD.WIDE.U32 UR20, UR4, UR6, URZ ;  /* 0x00000006041472a5 */ /* 0x000fe2000f8e003f */
[----:B------:R-:W-:Y:S01]  /*8430*/  IMAD.MOV.U32 R13, RZ, RZ, RZ ;  /* 0x000000ffff0d7224 */ /* 0x000fe200078e00ff */
[----:B------:R-:W-:-:S02]  /*8440*/  UIMAD UR13, UR5, UR6, URZ ;  /* 0x00000006050d72a4 */ /* 0x000fc4000f8e023f */
[----:B------:R-:W-:Y:S01]  /*8450*/  ULOP3.LUT UR17, URZ, UR7, URZ, 0x33, !UPT ;  /* 0x000000073f117292 */ /* 0x000fe2000f8e333f */
[----:B0-----:R-:W-:Y:S01]  /*8460*/  VIADD R5, R5, 0x7f ;  /* 0x0000007f05057836 */ /* 0x001fe20000000000 */
[----:B------:R-:W-:Y:S01]  /*8470*/  UIADD3 UR13, UR21, UR13, URZ ;  /* 0x0000000d150d7290 */ /* 0x000fe2000fffe03f */
[----:B------:R-:W-:-:S03]  /*8480*/  ULDC.64 UR22, c[0x0][0x198] ;  /* 0x0000660000167ab9 */ /* 0x000fc60000000a00 */
[----:B------:R-:W-:-:S04]  /*8490*/  SHF.R.S32.HI R8, RZ, 0x1f, R5 ;  /* 0x0000001fff087819 */ /* 0x000fc80000011405 */
[----:B------:R-:W-:Y:S01]  /*84a0*/  LEA.HI R8, R8, R5, RZ, 0x7 ;  /* 0x0000000508087211 */ /* 0x000fe200078f38ff */
[----:B------:R-:W-:-:S03]  /*84b0*/  IMAD.MOV.U32 R5, RZ, RZ, 0x1 ;  /* 0x00000001ff057424 */ /* 0x000fc600078e00ff */
[----:B------:R-:W-:-:S05]  /*84c0*/  SHF.R.S32.HI R12, RZ, 0x7, R8 ;  /* 0x00000007ff0c7819 */ /* 0x000fca0000011408 */
[----:B------:R-:W-:-:S07]  /*84d0*/  VIADD R0, R12, 0x1 ;  /* 0x000000010c007836 */ /* 0x000fce0000000000 */
.L_x_181:
[----:B------:R-:W-:-:S03]  /*84e0*/  UMOV UR4, 0xffffffff ;  /* 0xffffffff00047882 */ /* 0x000fc60000000000 */
[----:B------:R-:W-:Y:S05]  /*84f0*/  BRA.DIV UR4, `(.L_x_170) ;  /* 0x0000000e04747947 */ /* 0x000fea000b800000 */
[----:B------:R-:W-:-:S13]  /*8500*/  ELECT P1, URZ, PT ;  /* 0x00000000003f782f */ /* 0x000fda0003820000 */
.L_x_191:
[----:B------:R-:W0:Y:S01]  /*8510*/  LDC R7, c[0x0][0x28c] ;  /* 0x0000a300ff077b82 */ /* 0x000e220000000800 */
[----:B------:R-:W-:Y:S01]  /*8520*/  BSSY B1, `(.L_x_171) ;  /* 0x0000035000017945 */ /* 0x000fe20003800000 */
[----:B0-----:R-:W-:-:S13]  /*8530*/  ISETP.LT.OR P1, PT, R7, 0x1, !P1 ;  /* 0x000000010700780c */ /* 0x001fda0004f21670 */
[----:B------:R-:W-:Y:S05]  /*8540*/  @P1 BRA `(.L_x_172) ;  /* 0x0000000000c81947 */ /* 0x000fea0003800000 */
[----:B------:R-:W-:Y:S02]  /*8550*/  IMAD.SHL.U32 R14, R14, 0x80, RZ ;  /* 0x000000800e0e7824 */ /* 0x000fe400078e00ff */
[----:B------:R-:W-:Y:S02]  /*8560*/  IMAD.SHL.U32 R17, R11, 0x80, RZ ;  /* 0x000000800b117824 */ /* 0x000fe400078e00ff */
[----:B------:R-:W-:Y:S02]  /*8570*/  IMAD.MOV.U32 R20, RZ, RZ, RZ ;  /* 0x000000ffff147224 */ /* 0x000fe400078e00ff */
[----:B------:R-:W-:Y:S02]  /*8580*/  IMAD.MOV.U32 R7, RZ, RZ, R0 ;  /* 0x000000ffff077224 */ /* 0x000fe400078e0000 */
[----:B------:R-:W-:Y:S02]  /*8590*/  IMAD.MOV.U32 R8, RZ, RZ, R5 ;  /* 0x000000ffff087224 */ /* 0x000fe400078e0005 */
[----:B------:R-:W-:-:S07]  /*85a0*/  IMAD.MOV.U32 R9, RZ, RZ, R13 ;  /* 0x000000ffff097224 */ /* 0x000fce00078e000d */
.L_x_176:
[----:B------:R-:W0:Y:S01]  /*85b0*/  S2R R11, SR_CgaCtaId ;  /* 0x00000000000b7919 */ /* 0x000e220000008800 */
[----:B------:R-:W-:-:S04]  /*85c0*/  MOV R10, 0x400 ;  /* 0x00000400000a7802 */ /* 0x000fc80000000f00 */
[----:B0-----:R-:W-:Y:S02]  /*85d0*/  LEA R18, R11, R10, 0x18 ;  /* 0x0000000a0b127211 */ /* 0x001fe400078ec0ff */
[----:B------:R-:W-:Y:S01]  /*85e0*/  SHF.L.U32 R10, R8, 0x1f, RZ ;  /* 0x0000001f080a7819 */ /* 0x000fe200000006ff */
[----:B------:R-:W0:Y:S02]  /*85f0*/  @!P3 LDC R11, c[0x0][0x500] ;  /* 0x00014000ff0bbb82 */ /* 0x000e240000000800 */
[----:B------:R-:W-:-:S04]  /*8600*/  IMAD R19, R9, 0x8, R18 ;  /* 0x0000000809137824 */ /* 0x000fc800078e0212 */
[----:B------:R-:W1:Y:S02]  /*8610*/  SYNCS.PHASECHK.TRANS64.TRYWAIT P1, [R19+URZ+0x18], R10 ;  /* 0x0000180a130075a7 */ /* 0x000e64000802017f */
[----:B-1----:R-:W-:Y:S05]  /*8620*/  @!P1 BRA `(.L_x_173) ;  /* 0x0000000c00489947 */ /* 0x002fea0003800000 */
.L_x_192:
[----:B-1----:R-:W-:Y:S01]  /*8630*/  PRMT R10, R16, 0x9910, RZ ;  /* 0x00009910100a7816 */ /* 0x002fe200000000ff */
[----:B0-----:R0:W-:Y:S03]  /*8640*/  @!P3 SYNCS.ARRIVE.TRANS64 RZ, [R19+URZ], R11 ;  /* 0x0000000b13ffb9a7 */ /* 0x0011e6000800003f */
[----:B------:R-:W-:-:S13]  /*8650*/  ISETP.NE.AND P1, PT, R10, 0x2, PT ;  /* 0x000000020a00780c */ /* 0x000fda0003f25270 */
[----:B0-----:R-:W-:Y:S05]  /*8660*/  @P1 BRA `(.L_x_174) ;  /* 0x0000000000041947 */ /* 0x001fea0003800000 */
[----:B------:R-:W-:Y:S01]  /*8670*/  BPT.TRAP 0x1 ;  /* 0x000000040000795c */ /* 0x000fe20000300000 */
.L_x_174:
[----:B------:R-:W-:Y:S05]  /*8680*/  @P0 BRA `(.L_x_175) ;  /* 0x0000000000040947 */ /* 0x000fea0003800000 */
[----:B------:R-:W-:Y:S01]  /*8690*/  BPT.TRAP 0x1 ;  /* 0x000000040000795c */ /* 0x000fe20000300000 */
.L_x_175:
[----:B------:R-:W-:Y:S01]  /*86a0*/  IMAD R18, R9, 0x4000, R18 ;  /* 0x0000400009127824 */ /* 0x000fe200078e0212 */
[----:B------:R-:W-:Y:S01]  /*86b0*/  R2UR UR9, R19 ;  /* 0x00000000130972ca */ /* 0x000fe200000e0000 */
[----:B------:R-:W-:Y:S01]  /*86c0*/  VIADD R7, R7, 0xffffffff ;  /* 0xffffffff07077836 */ /* 0x000fe20000000000 */
[----:B------:R-:W-:Y:S01]  /*86d0*/  UIADD3 UR4, UP0, UR22, 0xf0, URZ ;  /* 0x000000f016047890 */ /* 0x000fe2000ff1e03f */
[----:B------:R-:W-:Y:S01]  /*86e0*/  R2UR UR11, R17 ;  /* 0x00000000110b72ca */ /* 0x000fe200000e0000 */
[----:B------:R-:W-:Y:S01]  /*86f0*/  UIADD3 UR24, UP1, UR22, 0x1f0, URZ ;  /* 0x000001f016187890 */ /* 0x000fe2000ff3e03f */
[----:B------:R-:W-:Y:S01]  /*8700*/  R2UR UR8, R18 ;  /* 0x00000000120872ca */ /* 0x000fe200000e0000 */
[----:B------:R-:W-:Y:S01]  /*8710*/  UIADD3.X UR5, URZ, UR23, URZ, UP0, !UPT ;  /* 0x000000173f057290 */ /* 0x000fe200087fe43f */
[----:B------:R-:W-:Y:S01]  /*8720*/  R2UR UR10, R20 ;  /* 0x00000000140a72ca */ /* 0x000fe200000e0000 */
[----:B------:R-:W-:Y:S01]  /*8730*/  VIADD R9, R9, 0x1 ;  /* 0x0000000109097836 */ /* 0x000fe20000000000 */
[----:B------:R-:W-:Y:S01]  /*8740*/  R2UR UR12, R6 ;  /* 0x00000000060c72ca */ /* 0x000fe200000e0000 */
[----:B------:R-:W-:Y:S01]  /*8750*/  UIADD3.X UR25, URZ, UR23, URZ, UP1, !UPT ;  /* 0x000000173f197290 */ /* 0x000fe20008ffe43f */
[----:B------:R-:W-:Y:S01]  /*8760*/  R2UR UR19, R14 ;  /* 0x000000000e1372ca */ /* 0x000fe200000e0000 */
[----:B------:R-:W-:Y:S01]  /*8770*/  UMOV UR6, 0x0 ;  /* 0x0000000000067882 */ /* 0x000fe20000000000 */
[----:B------:R-:W-:Y:S01]  /*8780*/  ISETP.GT.AND P4, PT, R7, 0x1, PT ;  /* 0x000000010700780c */ /* 0x000fe20003f84270 */
[----:B------:R-:W-:Y:S01]  /*8790*/  UMOV UR7, 0x10000000 ;  /* 0x1000000000077882 */ /* 0x000fe20000000000 */
[----:B------:R-:W-:Y:S01]  /*87a0*/  ISETP.NE.AND P1, PT, R9, 0x3, PT ;  /* 0x000000030900780c */ /* 0x000fe20003f25270 */
[----:B------:R-:W-:-:S02]  /*87b0*/  VIADD R20, R20, 0x80 ;  /* 0x0000008014147836 */ /* 0x000fc40000000000 */
[----:B------:R-:W-:Y:S01]  /*87c0*/  UIADD3 UR14, UR8, 0x100, URZ ;  /* 0x00000100080e7890 */ /* 0x000fe2000fffe03f */
[----:B------:R-:W-:Y:S01]  /*87d0*/  SEL R11, RZ, 0x1, P1 ;  /* 0x00000001ff0b7807 */ /* 0x000fe20000800000 */
[----:B------:R-:W-:Y:S01]  /*87e0*/  UIADD3 UR15, UR8, 0xc100, URZ ;  /* 0x0000c100080f7890 */ /* 0x000fe2000fffe03f */
[----:B------:R-:W-:Y:S02]  /*87f0*/  SEL R9, R9, RZ, P1 ;  /* 0x000000ff09097207 */ /* 0x000fe40000800000 */
[----:B------:R-:W-:Y:S02]  /*8800*/  LOP3.LUT R8, R8, R11, RZ, 0x3c, !PT ;  /* 0x0000000b08087212 */ /* 0x000fe400078e3cff */
[----:B------:R-:W-:Y:S02]  /*8810*/  UMOV UR8, UR14 ;  /* 0x0000000e00087c82 */ /* 0x000fe40008000000 */
[----:B------:R0:W-:Y:S02]  /*8820*/  UTMALDG.3D [UR8], [UR4], desc[UR6] ;  /* 0x00000608040075b4 */ /* 0x0001e40008011000 */
[----:B0-----:R-:W-:Y:S01]  /*8830*/  UMOV UR8, UR15 ;  /* 0x0000000f00087c82 */ /* 0x001fe20008000000 */
[----:B------:R-:W-:-:S02]  /*8840*/  UMOV UR11, UR19 ;  /* 0x00000013000b7c82 */ /* 0x000fc40008000000 */
[----:B------:R0:W-:Y:S02]  /*8850*/  UTMALDG.3D [UR8], [UR24], desc[UR6] ;  /* 0x00000608180075b4 */ /* 0x0001e40008011000 */
[----:B0-----:R-:W-:Y:S05]  /*8860*/  @P4 BRA `(.L_x_176) ;  /* 0xfffffffc00504947 */ /* 0x001fea000383ffff */
.L_x_172:
[----:B------:R-:W-:Y:S05]  /*8870*/  BSYNC B1 ;  /* 0x0000000000017941 */ /* 0x000fea0003800000 */
.L_x_171:
[----:B------:R-:W-:Y:S01]  /*8880*/  LOP3.LUT P4, RZ, R15, 0xff, RZ, 0xc0, !PT ;  /* 0x000000ff0fff7812 */ /* 0x000fe2000788c0ff */
[----:B------:R-:W-:Y:S01]  /*8890*/  IMAD.IADD R13, R12, 0x1, R13 ;  /* 0x000000010c0d7824 */ /* 0x000fe200078e020d */
[----:B------:R-:W-:Y:S01]  /*88a0*/  IADD3 R2, P5, R2, UR20, RZ ;  /* 0x0000001402027c10 */ /* 0x000fe2000ffbe0ff */
[----:B------:R-:W-:Y:S01]  /*88b0*/  ULDC.64 UR4, c[0x0][0x650] ;  /* 0x0001940000047ab9 */ /* 0x000fe20000000a00 */
[----:B------:R-:W-:Y:S01]  /*88c0*/  BSSY B1, `(.L_x_177) ;  /* 0x000006a000017945 */ /* 0x000fe20003800000 */
[----:B------:R-:W-:Y:S01]  /*88d0*/  IMAD.MOV.U32 R11, RZ, RZ, -0x1 ;  /* 0xffffffffff0b7424 */ /* 0x000fe200078e00ff */
[----:B------:R-:W-:Y:S01]  /*88e0*/  ISETP.GT.U32.AND P1, PT, R13, 0x2, PT ;  /* 0x000000020d00780c */ /* 0x000fe20003f24070 */
[----:B------:R-:W-:Y:S01]  /*88f0*/  IMAD.MOV.U32 R14, RZ, RZ, -0x1 ;  /* 0xffffffffff0e7424 */ /* 0x000fe200078e00ff */
[----:B------:R-:W-:Y:S02]  /*8900*/  IADD3.X R3, R3, UR13, RZ, P5, !PT ;  /* 0x0000000d03037c10 */ /* 0x000fe4000affe4ff */
[----:B------:R-:W-:-:S02]  /*8910*/  ISETP.LT.U32.AND P1, PT, R12, 0x3, P1 ;  /* 0x000000030c00780c */ /* 0x000fc40000f21070 */
[----:B------:R-:W-:Y:S01]  /*8920*/  PRMT R15, RZ, 0x7610, R15 ;  /* 0x00007610ff0f7816 */ /* 0x000fe2000000000f */
[----:B------:R-:W0:Y:S01]  /*8930*/  @P4 S2R R7, SR_CgaCtaId ;  /* 0x0000000000074919 */ /* 0x000e220000008800 */
[----:B------:R-:W-:-:S04]  /*8940*/  @P4 MOV R6, 0x400 ;  /* 0x0000040000064802 */ /* 0x000fc80000000f00 */
[----:B0-----:R-:W-:Y:S01]  /*8950*/  @P4 LEA R8, R7, R6, 0x18 ;  /* 0x0000000607084211 */ /* 0x001fe200078ec0ff */
[----:B------:R-:W-:Y:S01]  /*8960*/  IMAD.WIDE.U32 R6, R13, -0x55555555, RZ ;  /* 0xaaaaaaab0d067825 */ /* 0x000fe200078e00ff */
[----:B------:R-:W-:Y:S02]  /*8970*/  SEL R6, RZ, 0x1, !P1 ;  /* 0x00000001ff067807 */ /* 0x000fe40004800000 */
[----:B------:R-:W-:Y:S01]  /*8980*/  ISETP.GE.U32.AND P1, PT, R2, UR4, PT ;  /* 0x0000000402007c0c */ /* 0x000fe2000bf26070 */
[----:B------:R0:W-:Y:S01]  /*8990*/  @P4 SYNCS.ARRIVE.TRANS64.A1T0 RZ, [R8+URZ+0x48], RZ ;  /* 0x000048ff08ff49a7 */ /* 0x0001e2000810003f */
[----:B------:R-:W-:Y:S02]  /*89a0*/  ISETP.GE.U32.AND P4, PT, R12, 0x3, PT ;  /* 0x000000030c00780c */ /* 0x000fe40003f86070 */
[----:B------:R-:W-:Y:S02]  /*89b0*/  ISETP.GE.U32.AND.EX P1, PT, R3, UR5, PT, P1 ;  /* 0x0000000503007c0c */ /* 0x000fe4000bf26110 */
[----:B------:R-:W-:Y:S01]  /*89c0*/  LOP3.LUT R5, R5, R6, RZ, 0x3c, !PT ;  /* 0x0000000605057212 */ /* 0x000fe200078e3cff */
[----:B------:R-:W-:Y:S01]  /*89d0*/  IMAD.MOV.U32 R6, RZ, RZ, -0x1 ;  /* 0xffffffffff067424 */ /* 0x000fe200078e00ff */
[----:B0-----:R-:W-:-:S02]  /*89e0*/  SHF.R.U32.HI R8, RZ, 0x1, R7 ;  /* 0x00000001ff087819 */ /* 0x001fc40000011607 */
[----:B------:R-:W-:-:S03]  /*89f0*/  PRMT R7, RZ, 0x7610, R7 ;  /* 0x00007610ff077816 */ /* 0x000fc60000000007 */
[----:B------:R-:W-:Y:S02]  /*8a00*/  IMAD R13, R8, -0x3, R13 ;  /* 0xfffffffd080d7824 */ /* 0x000fe400078e020d */
[----:B------:R-:W-:Y:S02]  /*8a10*/  @P4 LOP3.LUT R5, R5, 0x1, R8, 0x78, !PT ;  /* 0x0000000105054812 */ /* 0x000fe400078e7808 */
[----:B------:R-:W-:Y:S05]  /*8a20*/  @P1 BRA `(.L_x_178) ;  /* 0x00000004004c1947 */ /* 0x000fea0003800000 */
[----:B------:R-:W-:Y:S01]  /*8a30*/  ULDC.64 UR4, c[0x0][0x628] ;  /* 0x00018a0000047ab9 */ /* 0x000fe20000000a00 */
[----:B------:R-:W0:Y:S01]  /*8a40*/  S2R R17, SR_CTAID.X ;  /* 0x0000000000117919 */ /* 0x000e220000002500 */
[----:B------:R-:W-:Y:S01]  /*8a50*/  ISETP.NE.U32.AND P1, PT, RZ, UR4, PT ;  /* 0x00000004ff007c0c */ /* 0x000fe2000bf25070 */
[----:B------:R-:W-:Y:S01]  /*8a60*/  ULDC UR7, c[0x0][0x630] ;  /* 0x00018c0000077ab9 */ /* 0x000fe20000000800 */
[----:B------:R-:W-:Y:S01]  /*8a70*/  IMAD.MOV.U32 R6, RZ, RZ, R2 ;  /* 0x000000ffff067224 */ /* 0x000fe200078e0002 */
[----:B------:R-:W1:Y:S01]  /*8a80*/  S2R R14, SR_CTAID.Y ;  /* 0x00000000000e7919 */ /* 0x000e620000002600 */
[----:B------:R-:W-:Y:S01]  /*8a90*/  ISETP.NE.AND.EX P1, PT, RZ, UR5, PT, P1 ;  /* 0x00000005ff007c0c */ /* 0x000fe2000bf25310 */
[----:B------:R-:W-:-:S12]  /*8aa0*/  IMAD.MOV.U32 R7, RZ, RZ, R3 ;  /* 0x000000ffff077224 */ /* 0x000fd800078e0003 */
[----:B------:R-:W-:Y:S05]  /*8ab0*/  @!P1 BRA `(.L_x_179) ;  /* 0x0000000000289947 */ /* 0x000fea0003800000 */
[----:B------:R-:W-:Y:S02]  /*8ac0*/  ULDC UR6, c[0x0][0x634] ;  /* 0x00018d0000067ab9 */ /* 0x000fe40000000800 */
[----:B------:R-:W-:-:S05]  /*8ad0*/  IADD3 R11, P1, R2, UR6, RZ ;  /* 0x00000006020b7c10 */ /* 0x000fca000ff3e0ff */
[----:B------:R-:W-:-:S04]  /*8ae0*/  IMAD.X R19, RZ, RZ, R3, P1 ;  /* 0x000000ffff137224 */ /* 0x000fc800008e0603 */
[----:B------:R-:W-:-:S04]  /*8af0*/  IMAD.WIDE.U32 R8, R19, UR4, RZ ;  /* 0x0000000413087c25 */ /* 0x000fc8000f8e00ff */
[----:B------:R-:W-:-:S04]  /*8b00*/  IMAD.WIDE.U32 R8, P1, R11, UR5, R8 ;  /* 0x000000050b087c25 */ /* 0x000fc8000f820008 */
[----:B------:R-:W-:-:S04]  /*8b10*/  IMAD.WIDE.U32 R10, R11, UR4, RZ ;  /* 0x000000040b0a7c25 */ /* 0x000fc8000f8e00ff */
[----:B------:R-:W-:Y:S01]  /*8b20*/  IMAD.X R7, RZ, RZ, RZ, P1 ;  /* 0x000000ffff077224 */ /* 0x000fe200008e06ff */
[----:B------:R-:W-:Y:S01]  /*8b30*/  IADD3 RZ, P1, R11, R8, RZ ;  /* 0x000000080bff7210 */ /* 0x000fe20007f3e0ff */
[----:B------:R-:W-:-:S04]  /*8b40*/  IMAD.MOV.U32 R6, RZ, RZ, R9 ;  /* 0x000000ffff067224 */ /* 0x000fc800078e0009 */
[----:B------:R-:W-:-:S08]  /*8b50*/  IMAD.WIDE.U32.X R6, R19, UR5, R6, P1 ;  /* 0x0000000513067c25 */ /* 0x000fd000088e0406 */
.L_x_179:
[--C-:B------:R-:W-:Y:S01]  /*8b60*/  SHF.R.U64 R10, R6, UR7, R7.reuse ;  /* 0x00000007060a7c19 */ /* 0x100fe20008001207 */
[----:B------:R-:W-:Y:S01]  /*8b70*/  ULDC.64 UR4, c[0x0][0x620] ;  /* 0x0001880000047ab9 */ /* 0x000fe20000000a00 */
[----:B------:R-:W-:Y:S01]  /*8b80*/  SHF.R.U32.HI R6, RZ, UR7, R7 ;  /* 0x00000007ff067c19 */ /* 0x000fe20008011607 */
[----:B------:R-:W2:Y:S01]  /*8b90*/  LDC R22, c[0x0][0x144] ;  /* 0x00005100ff167b82 */ /* 0x000ea20000000800 */
[----:B------:R-:W-:Y:S01]  /*8ba0*/  IADD3 R9, P1, RZ, -R10, RZ ;  /* 0x8000000aff097210 */ /* 0x000fe20007f3e0ff */
[----:B------:R-:W-:Y:S01]  /*8bb0*/  ULDC.64 UR8, c[0x0][0x640] ;  /* 0x0001900000087ab9 */ /* 0x000fe20000000a00 */
[----:B0-----:R-:W-:Y:S01]  /*8bc0*/  I2FP.F32.U32 R11, R17 ;  /* 0x00000011000b7245 */ /* 0x001fe20000201000 */
[----:B------:R-:W-:Y:S02]  /*8bd0*/  ULDC UR6, c[0x0][0x608] ;  /* 0x0001820000067ab9 */ /* 0x000fe40000000800 */
[----:B------:R-:W-:Y:S01]  /*8be0*/  IMAD.X R6, RZ, RZ, ~R6, P1 ;  /* 0x000000ffff067224 */ /* 0x000fe200008e0e06 */
[----:B------:R-:W-:Y:S01]  /*8bf0*/  ISETP.NE.U32.AND P1, PT, RZ, UR8, PT ;  /* 0x00000008ff007c0c */ /* 0x000fe2000bf25070 */
[----:B------:R-:W0:Y:S02]  /*8c00*/  LDC R19, c[0x0][0x148] ;  /* 0x00005200ff137b82 */ /* 0x000e240000000800 */
[----:B------:R-:W-:Y:S01]  /*8c10*/  IMAD R8, R6, UR4, RZ ;  /* 0x0000000406087c24 */ /* 0x000fe2000f8e02ff */
[----:B------:R-:W-:Y:S01]  /*8c20*/  ISETP.NE.AND.EX P1, PT, RZ, UR9, PT, P1 ;  /* 0x00000009ff007c0c */ /* 0x000fe2000bf25310 */
[----:B------:R-:W-:Y:S01]  /*8c30*/  IMAD.WIDE.U32 R6, R9, UR4, R2 ;  /* 0x0000000409067c25 */ /* 0x000fe2000f8e0002 */
[----:B------:R-:W-:-:S03]  /*8c40*/  ULDC UR4, c[0x0][0x150] ;  /* 0x0000540000047ab9 */ /* 0x000fc60000000800 */
[----:B------:R-:W-:Y:S02]  /*8c50*/  IMAD R9, R9, UR5, R8 ;  /* 0x0000000509097c24 */ /* 0x000fe4000f8e0208 */
[----:B------:R-:W-:Y:S01]  /*8c60*/  FMUL R8, R11, UR4 ;  /* 0x000000040b087c20 */ /* 0x000fe20008400000 */
[----:B------:R-:W-:Y:S01]  /*8c70*/  ULDC UR4, c[0x0][0x618] ;  /* 0x0001860000047ab9 */ /* 0x000fe20000000800 */
[----:B------:R-:W-:Y:S01]  /*8c80*/  ULDC UR5, c[0x0][0x154] ;  /* 0x0000550000057ab9 */ /* 0x000fe20000000800 */
[----:B------:R-:W-:-:S03]  /*8c90*/  IMAD.IADD R7, R7, 0x1, R9 ;  /* 0x0000000107077824 */ /* 0x000fc600078e0209 */
[----:B------:R-:W3:Y:S02]  /*8ca0*/  F2I.U32.TRUNC.NTZ R8, R8 ;  /* 0x0000000800087305 */ /* 0x000ee4000020f000 */
[----:B------:R-:W-:Y:S02]  /*8cb0*/  SHF.R.U64 R11, R6, UR4, R7 ;  /* 0x00000004060b7c19 */ /* 0x000fe40008001207 */
[----:B-1----:R-:W-:-:S05]  /*8cc0*/  I2FP.F32.U32 R6, R14 ;  /* 0x0000000e00067245 */ /* 0x002fca0000201000 */
[----:B------:R-:W-:Y:S01]  /*8cd0*/  FMUL R21, R6, UR5 ;  /* 0x0000000506157c20 */ /* 0x000fe20008400000 */
[----:B------:R-:W-:Y:S01]  /*8ce0*/  SHF.R.U32.HI R6, RZ, UR4, R7 ;  /* 0x00000004ff067c19 */ /* 0x000fe20008011607 */
[----:B------:R-:W-:-:S03]  /*8cf0*/  ULDC UR4, c[0x0][0x658] ;  /* 0x0001960000047ab9 */ /* 0x000fc60000000800 */
[--C-:B------:R-:W-:Y:S01]  /*8d00*/  SHF.R.U64 R20, R11, UR6, R6.reuse ;  /* 0x000000060b147c19 */ /* 0x100fe20008001206 */
[----:B------:R-:W1:Y:S01]  /*8d10*/  F2I.U32.TRUNC.NTZ R21, R21 ;  /* 0x0000001500157305 */ /* 0x000e62000020f000 */
[----:B------:R-:W-:Y:S01]  /*8d20*/  SHF.R.U32.HI R7, RZ, UR6, R6 ;  /* 0x00000006ff077c19 */ /* 0x000fe20008011606 */
[----:B---3--:R-:W-:-:S03]  /*8d30*/  IMAD.MOV R8, RZ, RZ, -R8 ;  /* 0x000000ffff087224 */ /* 0x008fc600078e0a08 */
[----:B------:R-:W-:Y:S01]  /*8d40*/  SHF.R.U64 R18, R20, UR4, R7 ;  /* 0x0000000414127c19 */ /* 0x000fe20008001207 */
[----:B--2---:R-:W-:Y:S01]  /*8d50*/  IMAD R17, R22, R8, R17 ;  /* 0x0000000816117224 */ /* 0x004fe200078e0211 */
[----:B------:R-:W-:-:S03]  /*8d60*/  SHF.R.U32.HI R23, RZ, UR4, R7 ;  /* 0x00000004ff177c19 */ /* 0x000fc60008011607 */
[----:B------:R-:W-:Y:S02]  /*8d70*/  IMAD.MOV.U32 R6, RZ, RZ, R18 ;  /* 0x000000ffff067224 */ /* 0x000fe400078e0012 */
[----:B------:R-:W-:Y:S01]  /*8d80*/  IMAD.MOV.U32 R7, RZ, RZ, R23 ;  /* 0x000000ffff077224 */ /* 0x000fe200078e0017 */
[----:B-1----:R-:W-:Y:S06]  /*8d90*/  @!P1 BRA `(.L_x_180) ;  /* 0x0000000000289947 */ /* 0x002fec0003800000 */
[----:B------:R-:W-:Y:S02]  /*8da0*/  ULDC UR4, c[0x0][0x64c] ;  /* 0x0001930000047ab9 */ /* 0x000fe40000000800 */
[----:B------:R-:W-:-:S05]  /*8db0*/  IADD3 R7, P1, R18, UR4, RZ ;  /* 0x0000000412077c10 */ /* 0x000fca000ff3e0ff */
[----:B------:R-:W-:-:S04]  /*8dc0*/  IMAD.X R23, RZ, RZ, R23, P1 ;  /* 0x000000ffff177224 */ /* 0x000fc800008e0617 */
[----:B------:R-:W-:-:S04]  /*8dd0*/  IMAD.WIDE.U32 R8, R23, UR8, RZ ;  /* 0x0000000817087c25 */ /* 0x000fc8000f8e00ff */
[----:B------:R-:W-:-:S04]  /*8de0*/  IMAD.WIDE.U32 R8, P1, R7, UR9, R8 ;  /* 0x0000000907087c25 */ /* 0x000fc8000f820008 */
[----:B------:R-:W-:-:S04]  /*8df0*/  IMAD.WIDE.U32 R6, R7, UR8, RZ ;  /* 0x0000000807067c25 */ /* 0x000fc8000f8e00ff */
[----:B------:R-:W-:Y:S01]  /*8e00*/  IMAD.MOV.U32 R6, RZ, RZ, R9 ;  /* 0x000000ffff067224 */ /* 0x000fe200078e0009 */
[----:B------:R-:W-:Y:S01]  /*8e10*/  IADD3 RZ, P4, R7, R8, RZ ;  /* 0x0000000807ff7210 */ /* 0x000fe20007f9e0ff */
[----:B------:R-:W-:-:S04]  /*8e20*/  IMAD.X R7, RZ, RZ, RZ, P1 ;  /* 0x000000ffff077224 */ /* 0x000fc800008e06ff */
[----:B------:R-:W-:-:S08]  /*8e30*/  IMAD.WIDE.U32.X R6, R23, UR9, R6, P4 ;  /* 0x0000000917067c25 */ /* 0x000fd0000a0e0406 */
.L_x_180:
[----:B------:R-:W-:Y:S01]  /*8e40*/  ULDC UR4, c[0x0][0x648] ;  /* 0x0001920000047ab9 */ /* 0x000fe20000000800 */
[----:B------:R-:W-:Y:S01]  /*8e50*/  LOP3.LUT R20, R20, UR17, RZ, 0xc0, !PT ;  /* 0x0000001114147c12 */ /* 0x000fe2000f8ec0ff */
[----:B------:R-:W-:Y:S01]  /*8e60*/  IMAD.MOV R21, RZ, RZ, -R21 ;  /* 0x000000ffff157224 */ /* 0x000fe200078e0a15 */
[----:B------:R-:W-:Y:S01]  /*8e70*/  SHF.R.U64 R7, R6, UR4, R7 ;  /* 0x0000000406077c19 */ /* 0x000fe20008001207 */
[----:B------:R-:W-:Y:S01]  /*8e80*/  ULDC UR4, c[0x0][0x638] ;  /* 0x00018e0000047ab9 */ /* 0x000fe20000000800 */
[----:B------:R-:W-:Y:S01]  /*8e90*/  LOP3.LUT R11, R11, UR16, RZ, 0xc0, !PT ;  /* 0x000000100b0b7c12 */ /* 0x000fe2000f8ec0ff */
[----:B0-----:R-:W-:Y:S01]  /*8ea0*/  @P2 IMAD R17, R19, R21, R14 ;  /* 0x0000001513112224 */ /* 0x001fe200078e020e */
[----:B------:R-:W-:Y:S01]  /*8eb0*/  ULDC UR5, c[0x0][0x610] ;  /* 0x0001840000057ab9 */ /* 0x000fe20000000800 */
[----:B------:R-:W-:Y:S02]  /*8ec0*/  IMAD.MOV R9, RZ, RZ, -R7 ;  /* 0x000000ffff097224 */ /* 0x000fe400078e0a07 */
[----:B------:R-:W-:-:S02]  /*8ed0*/  IMAD R20, R7, UR18, R20 ;  /* 0x0000001207147c24 */ /* 0x000fc4000f8e0214 */
[----:B------:R-:W-:Y:S01]  /*8ee0*/  IMAD R18, R9, UR4, R18 ;  /* 0x0000000409127c24 */ /* 0x000fe2000f8e0212 */
[----:B------:R-:W-:Y:S01]  /*8ef0*/  ULDC UR4, c[0x0][0x600] ;  /* 0x0001800000047ab9 */ /* 0x000fe20000000800 */
[----:B------:R-:W-:Y:S02]  /*8f00*/  IMAD R17, R20, UR5, R17 ;  /* 0x0000000514117c24 */ /* 0x000fe4000f8e0211 */
[----:B------:R-:W-:Y:S02]  /*8f10*/  IMAD R18, R18, UR4, R11 ;  /* 0x0000000412127c24 */ /* 0x000fe4000f8e020b */
[----:B------:R-:W-:Y:S02]  /*8f20*/  IMAD.MOV.U32 R7, RZ, RZ, 0x1 ;  /* 0x00000001ff077424 */ /* 0x000fe400078e00ff */
[----:B------:R-:W-:Y:S01]  /*8f30*/  IMAD.MOV.U32 R6, RZ, RZ, R10 ;  /* 0x000000ffff067224 */ /* 0x000fe200078e000a */
[----:B------:R-:W-:Y:S02]  /*8f40*/  SEL R14, R18, R17, !P2 ;  /* 0x00000011120e7207 */ /* 0x000fe40005000000 */
[----:B------:R-:W-:-:S07]  /*8f50*/  SEL R11, R17, R18, !P2 ;  /* 0x00000012110b7207 */ /* 0x000fce0005000000 */
.L_x_178:
[----:B------:R-:W-:Y:S05]  /*8f60*/  BSYNC B1 ;  /* 0x0000000000017941 */ /* 0x000fea0003800000 */
.L_x_177:
[----:B------:R-:W-:-:S13]  /*8f70*/  LOP3.LUT P1, RZ, R7, 0xff, RZ, 0xc0, !PT ;  /* 0x000000ff07ff7812 */ /* 0x000fda000782c0ff */
[----:B------:R-:W-:Y:S05]  /*8f80*/  @P1 BRA `(.L_x_181) ;  /* 0xfffffff400541947 */ /* 0x000fea000383ffff */
[----:B------:R-:W-:Y:S05]  /*8f90*/  BSYNC B0 ;  /* 0x0000000000007941 */ /* 0x000fea0003800000 */
.L_x_169:
[----:B------:R-:W-:-:S03]  /*8fa0*/  UMOV UR4, 0xffffffff ;  /* 0xffffffff00047882 */ /* 0x000fc60000000000 */
[----:B------:R-:W-:Y:S05]  /*8fb0*/  BRA.DIV UR4, `(.L_x_182) ;  /* 0x0000000204f87947 */ /* 0x000fea000b800000 */
[----:B------:R-:W-:-:S13]  /*8fc0*/  ELECT P0, URZ, PT ;  /* 0x00000000003f782f */ /* 0x000fda0003800000 */
.L_x_195:
[----:B------:R-:W-:Y:S04]  /*8fd0*/  BSSY B0, `(.L_x_183) ;  /* 0x0000022000007945 */ /* 0x000fe80003800000 */
[----:B------:R-:W-:Y:S05]  /*8fe0*/  @!P0 BRA `(.L_x_184) ;  /* 0x0000000000808947 */ /* 0x000fea0003800000 */
[----:B------:R-:W-:-:S04]  /*8ff0*/  LOP3.LUT R4, R4, 0x2, RZ, 0xfc, !PT ;  /* 0x0000000204047812 */ /* 0x000fc800078efcff */
[----:B------:R-:W-:-:S13]  /*9000*/  ISETP.NE.AND P0, PT, R4, 0x3, PT ;  /* 0x000000030400780c */ /* 0x000fda0003f05270 */
[----:B------:R-:W-:Y:S05]  /*9010*/  @!P0 BRA `(.L_x_185) ;  /* 0x0000000000048947 */ /* 0x000fea0003800000 */
[----:B------:R-:W-:Y:S01]  /*9020*/  BPT.TRAP 0x1 ;  /* 0x000000040000795c */ /* 0x000fe20000300000 */
.L_x_185:
[----:B------:R-:W0:Y:S01]  /*9030*/  S2R R3, SR_CgaCtaId ;  /* 0x0000000000037919 */ /* 0x000e220000008800 */
[----:B------:R-:W-:-:S04]  /*9040*/  MOV R0, 0x400 ;  /* 0x0000040000007802 */ /* 0x000fc80000000f00 */
[----:B0-----:R-:W-:Y:S02]  /*9050*/  LEA R0, R3, R0, 0x18 ;  /* 0x0000000003007211 */ /* 0x001fe400078ec0ff */
[----:B------:R-:W-:-:S03]  /*9060*/  SHF.L.U32 R3, R5, 0x1f, RZ ;  /* 0x0000001f05037819 */ /* 0x000fc600000006ff */
[----:B------:R-:W-:-:S04]  /*9070*/  VIADD R0, R0, 0x18 ;  /* 0x0000001800007836 */ /* 0x000fc80000000000 */
[C---:B------:R-:W-:Y:S02]  /*9080*/  IMAD R4, R13.reuse, 0x8, R0 ;  /* 0x000000080d047824 */ /* 0x040fe400078e0200 */
[----:B------:R-:W-:Y:S02]  /*9090*/  VIADD R13, R13, 0x1 ;  /* 0x000000010d0d7836 */ /* 0x000fe40000000000 */
[----:B------:R-:W0:Y:S03]  /*90a0*/  SYNCS.PHASECHK.TRANS64.TRYWAIT P0, [R4+URZ], R3 ;  /* 0x00000003040075a7 */ /* 0x000e26000800017f */
[----:B------:R-:W-:-:S04]  /*90b0*/  ISETP.NE.AND P1, PT, R13, 0x3, PT ;  /* 0x000000030d00780c */ /* 0x000fc80003f25270 */
[----:B------:R-:W-:Y:S02]  /*90c0*/  SEL R2, RZ, 0x1, P1 ;  /* 0x00000001ff027807 */ /* 0x000fe40000800000 */
[----:B------:R-:W-:Y:S02]  /*90d0*/  SEL R13, R13, RZ, P1 ;  /* 0x000000ff0d0d7207 */ /* 0x000fe40000800000 */
[----:B------:R-:W-:-:S03]  /*90e0*/  LOP3.LUT R7, R5, R2, RZ, 0x3c, !PT ;  /* 0x0000000205077212 */ /* 0x000fc600078e3cff */
[----:B------:R-:W-:Y:S01]  /*90f0*/  IMAD R6, R13, 0x8, R0 ;  /* 0x000000080d067824 */ /* 0x000fe200078e0200 */
[----:B------:R-:W-:Y:S01]  /*9100*/  SHF.L.U32 R5, R7, 0x1f, RZ ;  /* 0x0000001f07057819 */ /* 0x000fe200000006ff */
[----:B0-----:R-:W-:Y:S06]  /*9110*/  @!P0 BRA `(.L_x_186) ;  /* 0x0000000000c48947 */ /* 0x001fec0003800000 */
.L_x_196:
[----:B------:R-:W1:Y:S01]  /*9120*/  SYNCS.PHASECHK.TRANS64.TRYWAIT P0, [R6+URZ], R5 ;  /* 0x00000005060075a7 */ /* 0x000e62000800017f */
[----:B------:R-:W-:-:S05]  /*9130*/  VIADD R2, R13, 0x1 ;  /* 0x000000010d027836 */ /* 0x000fca0000000000 */
[----:B------:R-:W-:-:S04]  /*9140*/  ISETP.NE.AND P1, PT, R2, 0x3, PT ;  /* 0x000000030200780c */ /* 0x000fc80003f25270 */
[----:B0-----:R-:W-:Y:S02]  /*9150*/  SEL R4, RZ, 0x1, P1 ;  /* 0x00000001ff047807 */ /* 0x001fe40000800000 */
[----:B------:R-:W-:Y:S02]  /*9160*/  SEL R3, R2, RZ, P1 ;  /* 0x000000ff02037207 */ /* 0x000fe40000800000 */
[----:B------:R-:W-:Y:S01]  /*9170*/  LOP3.LUT R4, R7, R4, RZ, 0x3c, !PT ;  /* 0x0000000407047212 */ /* 0x000fe200078e3cff */
[----:B-1----:R-:W-:Y:S06]  /*9180*/  @!P0 BRA `(.L_x_187) ;  /* 0x0000000000bc8947 */ /* 0x002fec0003800000 */
.L_x_197:
[----:B------:R-:W-:Y:S01]  /*9190*/  IMAD R3, R3, 0x8, R0 ;  /* 0x0000000803037824 */ /* 0x000fe200078e0200 */
[----:B------:R-:W-:-:S07]  /*91a0*/  SHF.L.U32 R0, R4, 0x1f, RZ ;  /* 0x0000001f04007819 */ /* 0x000fce00000006ff */
.L_x_188:
[----:B-1----:R1:W2:Y:S02]  /*91b0*/  SYNCS.PHASECHK.TRANS64.TRYWAIT P0, [R3+URZ], R0 ;  /* 0x00000000030075a7 */ /* 0x0022a4000800017f */
[----:B--2---:R-:W-:Y:S05]  /*91c0*/  @!P0 NANOSLEEP.SYNCS 0x989680 ;  /* 0x009896800000895d */ /* 0x004fea0003900000 */
[----:B------:R-:W2:Y:S02]  /*91d0*/  @!P0 SYNCS.PHASECHK.TRANS64 P0, [R3+URZ], R0 ;  /* 0x00000000030085a7 */ /* 0x000ea4000800007f */
[----:B--2---:R-:W-:Y:S05]  /*91e0*/  @!P0 BRA `(.L_x_188) ;  /* 0xfffffffc00f08947 */ /* 0x004fea000383ffff */
.L_x_184:
[----:B------:R-:W-:Y:S05]  /*91f0*/  BSYNC B0 ;  /* 0x0000000000007941 */ /* 0x000fea0003800000 */
.L_x_183:
[----:B------:R-:W-:Y:S05]  /*9200*/  EXIT ;  /* 0x000000000000794d */ /* 0x000fea0003800000 */
.L_x_17:
[----:B-1----:R-:W-:-:S04]  /*9210*/  IMAD.U32 R11, RZ, RZ, UR6 ;  /* 0x00000006ff0b7e24 */ /* 0x002fc8000f8e00ff */
[----:B------:R1:W4:Y:S03]  /*9220*/  SYNCS.PHASECHK.TRANS64.TRYWAIT P0, [R11+URZ], R10 ;  /* 0x0000000a0b0075a7 */ /* 0x000326000800017f */
[----:B----4-:R-:W-:Y:S05]  /*9230*/  @!P0 NANOSLEEP.SYNCS 0x989680 ;  /* 0x009896800000895d */ /* 0x010fea0003900000 */
[----:B------:R-:W4:Y:S02]  /*9240*/  @!P0 SYNCS.PHASECHK.TRANS64 P0, [R11+URZ], R10 ;  /* 0x0000000a0b0085a7 */ /* 0x000f24000800007f */
[----:B----4-:R-:W-:Y:S05]  /*9250*/  @!P0 BRA `(.L_x_17) ;  /* 0xfffffffc00ec8947 */ /* 0x010fea000383ffff */
[----:B------:R-:W-:Y:S05]  /*9260*/  BRA `(.L_x_16) ;  /* 0xffffff8000b07947 */ /* 0x000fea000383ffff */
.L_x_23:
[----:B-1----:R-:W-:-:S04]  /*9270*/  IMAD.U32 R140, RZ, RZ, UR12 ;  /* 0x0000000cff8c7e24 */ /* 0x002fc8000f8e00ff */
[----:B------:R1:W4:Y:S03]  /*9280*/  SYNCS.PHASECHK.TRANS64.TRYWAIT P0, [R140+URZ], R11 ;  /* 0x0000000b8c0075a7 */ /* 0x000326000800017f */
[----:B----4-:R-:W-:Y:S05]  /*9290*/  @!P0 NANOSLEEP.SYNCS 0x989680 ;  /* 0x009896800000895d */ /* 0x010fea0003900000 */
[----:B------:R-:W4:Y:S02]  /*92a0*/  @!P0 SYNCS.PHASECHK.TRANS64 P0, [R140+URZ], R11 ;  /* 0x0000000b8c0085a7 */ /* 0x000f24000800007f */
[----:B----4-:R-:W-:Y:S05]  /*92b0*/  @!P0 BRA `(.L_x_23) ;  /* 0xfffffffc00ec8947 */ /* 0x010fea000383ffff */
[----:B------:R-:W-:Y:S05]  /*92c0*/  BRA `(.L_x_22) ;  /* 0xffffff8c00247947 */ /* 0x000fea000383ffff */
.L_x_170:
[----:B------:R-:W-:Y:S01]  /*92d0*/  BSSY B1, `(.L_x_189) ;  /* 0x0000006000017945 */ /* 0x000fe20003800000 */
[----:B------:R-:W-:-:S07]  /*92e0*/  IMAD.MOV.U32 R7, RZ, RZ, -0x1 ;  /* 0xffffffffff077424 */ /* 0x000fce00078e00ff */
[----:B------:R-:W-:Y:S05]  /*92f0*/  WARPSYNC.COLLECTIVE R7, `(.L_x_190) ;  /* 0x00000000070c7348 */ /* 0x000fea0003c00000 */
[----:B------:R-:W-:Y:S02]  /*9300*/  ELECT P1, UR62, PT ;  /* 0x00000000003e782f */ /* 0x000fe40003820000 */
[----:B------:R-:W-:Y:S01]  /*9310*/  MOV R7, UR62 ;  /* 0x0000003e00077c02 */ /* 0x000fe20008000f00 */
[----:B------:R-:W-:Y:S10]  /*9320*/  ENDCOLLECTIVE ;  /* 0x000000000000791b */ /* 0x000ff40003800000 */
.L_x_190:
[----:B------:R-:W-:Y:S05]  /*9330*/  BSYNC B1 ;  /* 0x0000000000017941 */ /* 0x000fea0003800000 */
.L_x_189:
[----:B------:R-:W-:Y:S05]  /*9340*/  BRA `(.L_x_191) ;  /* 0xfffffff000707947 */ /* 0x000fea000383ffff */
.L_x_173:
[----:B-1----:R1:W2:Y:S02]  /*9350*/  SYNCS.PHASECHK.TRANS64.TRYWAIT P1, [R19+URZ+0x18], R10 ;  /* 0x0000180a130075a7 */ /* 0x0022a4000802017f */
[----:B--2---:R-:W-:Y:S05]  /*9360*/  @!P1 NANOSLEEP.SYNCS 0x989680 ;  /* 0x009896800000995d */ /* 0x004fea0003900000 */
[----:B------:R-:W2:Y:S02]  /*9370*/  @!P1 SYNCS.PHASECHK.TRANS64 P1, [R19+URZ+0x18], R10 ;  /* 0x0000180a130095a7 */ /* 0x000ea4000802007f */
[----:B--2---:R-:W-:Y:S05]  /*9380*/  @!P1 BRA `(.L_x_173) ;  /* 0xfffffffc00f09947 */ /* 0x004fea000383ffff */
[----:B------:R-:W-:Y:S05]  /*9390*/  BRA `(.L_x_192) ;  /* 0xfffffff000a47947 */ /* 0x000fea000383ffff */
.L_x_182:
[----:B------:R-:W-:Y:S01]  /*93a0*/  BSSY B0, `(.L_x_193) ;  /* 0x0000006000007945 */ /* 0x000fe20003800000 */
[----:B------:R-:W-:-:S07]  /*93b0*/  IMAD.MOV.U32 R7, RZ, RZ, -0x1 ;  /* 0xffffffffff077424 */ /* 0x000fce00078e00ff */
[----:B------:R-:W-:Y:S05]  /*93c0*/  WARPSYNC.COLLECTIVE R7, `(.L_x_194) ;  /* 0x00000000070c7348 */ /* 0x000fea0003c00000 */
[----:B------:R-:W-:Y:S02]  /*93d0*/  ELECT P1, UR62, PT ;  /* 0x00000000003e782f */ /* 0x000fe40003820000 */
[----:B------:R-:W-:Y:S01]  /*93e0*/  MOV R7, UR62 ;  /* 0x0000003e00077c02 */ /* 0x000fe20008000f00 */
[----:B------:R-:W-:Y:S10]  /*93f0*/  ENDCOLLECTIVE ;  /* 0x000000000000791b */ /* 0x000ff40003800000 */
.L_x_194:
[----:B------:R-:W-:Y:S05]  /*9400*/  BSYNC B0 ;  /* 0x0000000000007941 */ /* 0x000fea0003800000 */
.L_x_193:
[----:B------:R-:W-:Y:S01]  /*9410*/  PLOP3.LUT P0, PT, P1, PT, PT, 0x80, 0x0 ;  /* 0x000000000000781c */ /* 0x000fe20000f0f070 */
[----:B------:R-:W-:-:S12]  /*9420*/  BRA `(.L_x_195) ;  /* 0xfffffff800e87947 */ /* 0x000fd8000383ffff */
.L_x_186:
[----:B0-----:R0:W1:Y:S02]  /*9430*/  SYNCS.PHASECHK.TRANS64.TRYWAIT P0, [R4+URZ], R3 ;  /* 0x00000003040075a7 */ /* 0x001064000800017f */
[----:B-1----:R-:W-:Y:S05]  /*9440*/  @!P0 NANOSLEEP.SYNCS 0x989680 ;  /* 0x009896800000895d */ /* 0x002fea0003900000 */
[----:B------:R-:W1:Y:S02]  /*9450*/  @!P0 SYNCS.PHASECHK.TRANS64 P0, [R4+URZ], R3 ;  /* 0x00000003040085a7 */ /* 0x000e64000800007f */
[----:B-1----:R-:W-:Y:S05]  /*9460*/  @!P0 BRA `(.L_x_186) ;  /* 0xfffffffc00f08947 */ /* 0x002fea000383ffff */
[----:B------:R-:W-:Y:S05]  /*9470*/  BRA `(.L_x_196) ;  /* 0xfffffffc00287947 */ /* 0x000fea000383ffff */
.L_x_187:
[----:B0-----:R0:W1:Y:S02]  /*9480*/  SYNCS.PHASECHK.TRANS64.TRYWAIT P0, [R6+URZ], R5 ;  /* 0x00000005060075a7 */ /* 0x001064000800017f */
[----:B-1----:R-:W-:Y:S05]  /*9490*/  @!P0 NANOSLEEP.SYNCS 0x989680 ;  /* 0x009896800000895d */ /* 0x002fea0003900000 */
[----:B------:R-:W1:Y:S02]  /*94a0*/  @!P0 SYNCS.PHASECHK.TRANS64 P0, [R6+URZ], R5 ;  /* 0x00000005060085a7 */ /* 0x000e64000800007f */
[----:B-1----:R-:W-:Y:S05]  /*94b0*/  @!P0 BRA `(.L_x_187) ;  /* 0xfffffffc00f08947 */ /* 0x002fea000383ffff */
[----:B------:R-:W-:Y:S05]  /*94c0*/  BRA `(.L_x_197) ;  /* 0xfffffffc00307947 */ /* 0x000fea000383ffff */
.L_x_198:
[----:B------:R-:W-:-:S00]  /*94d0*/  BRA `(.L_x_198) ;  /* 0xfffffffc00fc7947 */ /* 0x000fc0000383ffff */
[----:B------:R-:W-:-:S00]  /*94e0*/  NOP ;  /* 0x0000000000007918 */ /* 0x000fc00000000000 */
        /* <DEDUP_REMOVED lines=9> */
.L_x_199:


//--------------------- .nv.shared._ZN7cutlass13device_kernelINS_4gemm6kernel13GemmUniversalIN4cute5tupleIJiiiiEEENS1_10collective13CollectiveMmaINS1_37MainloopSm90TmaGmmaWarpSpecializedFP8ILi3ENS5_IJNS4_1CILi1EEESB_SB_EEENS1_35KernelTmaWarpSpecializedCooperativeEEENS5_IJNSA_ILi128EEESF_SF_EEENS_12float_e4m3_tENS5_IJlSB_lEEESH_SI_NS4_8TiledMMAINS4_8MMA_AtomIJNS4_4SM904GMMA31MMA_64x128x32_F32E4M3E4M3_SS_TNILNSM_7ScaleInE1ELSO_1EEEEEENS4_6LayoutINS5_IJNSA_ILi2EEESB_SB_EEENS5_IJSB_NSA_ILi0EEESU_EEEEENS5_IJNS4_10UnderscoreESX_SX_EEEEENS4_13SM90_TMA_LOADENS4_14ComposedLayoutINS4_7SwizzleILi3ELi4ELi3EEENS4_18smem_ptr_flag_bitsILi8EEENSR_INS5_IJNSA_ILi8EEESF_EEENS5_IJSF_SB_EEEEEEEvNS4_8identityES10_S1A_vS1B_EENS_8epilogue10collective6detail29Sm90TmaWarpSpecializedAdapterINS1E_15DefaultEpilogueISH_SI_SI_NS1D_6thread17LinearCombinationISH_Li1EffLNS1I_9ScaleType4KindE0ELNS_15FloatRoundStyleE2ESH_EENS1_15EpilogueDefaultEEEEEvvEEEEvNT_6ParamsE --------------------------
	.section	.nv.shared._ZN7cutlass13device_kernelINS_4gemm6kernel13GemmUniversalIN4cute5tupleIJiiiiEEENS1_10collective13CollectiveMmaINS1_37MainloopSm90TmaGmmaWarpSpecializedFP8ILi3ENS5_IJNS4_1CILi1EEESB_SB_EEENS1_35KernelTmaWarpSpecializedCooperativeEEENS5_IJNSA_ILi128EEESF_SF_EEENS_12float_e4m3_tENS5_IJlSB_lEEESH_SI_NS4_8TiledMMAINS4_8MMA_AtomIJNS4_4SM904GMMA31MMA_64x128x32_F32E4M3E4M3_SS_TNILNSM_7ScaleInE1ELSO_1EEEEEENS4_6LayoutINS5_IJNSA_ILi2EEESB_SB_EEENS5_IJSB_NSA_ILi0EEESU_EEEEENS5_IJNS4_10UnderscoreESX_SX_EEEEENS4_13SM90_TMA_LOADENS4_14ComposedLayoutINS4_7SwizzleILi3ELi4ELi3EEENS4_18smem_ptr_flag_bitsILi8EEENSR_INS5_IJNSA_ILi8EEESF_EEENS5_IJSF_SB_EEEEEEEvNS4_8identityES10_S1A_vS1B_EENS_8epilogue10collective6detail29Sm90TmaWarpSpecializedAdapterINS1E_15DefaultEpilogueISH_SI_SI_NS1D_6thread17LinearCombinationISH_Li1EffLNS1I_9ScaleType4KindE0ELNS_15FloatRoundStyleE2ESH_EENS1_15EpilogueDefaultEEEEEvvEEEEvNT_6ParamsE,"aw",@nobits
	.sectionflags	@""
	.align	16
	.zero		1024


//--------------------- .nv.shared.reserved.0     --------------------------
	.section	.nv.shared.reserved.0,"aw",@nobits
	.weak		__nv_reservedSMEM_offset_0_alias
	.size		__nv_reservedSMEM_offset_0_alias, 0, 0
	.other		__nv_reservedSMEM_offset_0_alias,@"STO_CUDA_RESERVED_SHARED STV_DEFAULT"
__nv_reservedSMEM_offset_0_alias:
	.zero		0


//--------------------- .nv.global                --------------------------
	.section	.nv.global,"aw",@nobits
.nv.global:
	.type		_ZN40_INTERNAL_a9b473ef_4_k_cu_bdc3c7a2_255584cute1_E,@object
	.size		_ZN40_INTERNAL_a9b473ef_4_k_cu_bdc3c7a2_255584cute1_E,(_ZN40_INTERNAL_a9b473ef_4_k_cu_bdc3c7a2_255584cuda3std3__45__cpo6cbeginE - _ZN40_INTERNAL_a9b473ef_4_k_cu_bdc3c7a2_255584cute1_E)
_ZN40_INTERNAL_a9b473ef_4_k_cu_bdc3c7a2_255584cute1_E:
	.zero		1
	.type		_ZN40_INTERNAL_a9b473ef_4_k_cu_bdc3c7a2_255584cuda3std3__45__cpo6cbeginE,@object
	.size		_ZN40_INTERNAL_a9b473ef_4_k_cu_bdc3c7a2_255584cuda3std3__45__cpo6cbeginE,(_ZN40_INTERNAL_a9b473ef_4_k_cu_bdc3c7a2_255584cuda3std3__48in_placeE - _ZN40_INTERNAL_a9b473ef_4_k_cu_bdc3c7a2_255584cuda3std3__45__cpo6cbeginE)
_ZN40_INTERNAL_a9b473ef_4_k_cu_bdc3c7a2_255584cuda3std3__45__cpo6cbeginE:
	.zero		1
	.type		_ZN40_INTERNAL_a9b473ef_4_k_cu_bdc3c7a2_255584cuda3std3__48in_placeE,@object
	.size		_ZN40_INTERNAL_a9b473ef_4_k_cu_bdc3c7a2_255584cuda3std3__48in_placeE,(_ZN40_INTERNAL_a9b473ef_4_k_cu_bdc3c7a2_255584cuda3std6ranges3__45__cpo9iter_moveE - _ZN40_INTERNAL_a9b473ef_4_k_cu_bdc3c7a2_255584cuda3std3__48in_placeE)
_ZN40_INTERNAL_a9b473ef_4_k_cu_bdc3c7a2_255584cuda3std3__48in_placeE:
	.zero		1
	.type		_ZN40_INTERNAL_a9b473ef_4_k_cu_bdc3c7a2_255584cuda3std6ranges3__45__cpo9iter_moveE,@object
	.size		_ZN40_INTERNAL_a9b473ef_4_k_cu_bdc3c7a2_255584cuda3std6ranges3__45__cpo9iter_moveE,(_ZN40_INTERNAL_a9b473ef_4_k_cu_bdc3c7a2_255584cuda3std3__45__cpo5beginE - _ZN40_INTERNAL_a9b473ef_4_k_cu_bdc3c7a2_255584cuda3std6ranges3__45__cpo9iter_moveE)
_ZN40_INTERNAL_a9b473ef_4_k_cu_bdc3c7a2_255584cuda3std6ranges3__45__cpo9iter_moveE:
	.zero		1
	.type		_ZN40_INTERNAL_a9b473ef_4_k_cu_bdc3c7a2_255584cuda3std3__45__cpo5beginE,@object
	.size		_ZN40_INTERNAL_a9b473ef_4_k_cu_bdc3c7a2_255584cuda3std3__45__cpo5beginE,(_ZN40_INTERNAL_a9b473ef_4_k_cu_bdc3c7a2_255584cuda3std3__442_GLOBAL__N__a9b473ef_4_k_cu_bdc3c7a2_255586ignoreE - _ZN40_INTERNAL_a9b473ef_4_k_cu_bdc3c7a2_255584cuda3std3__45__cpo5beginE)
_ZN40_INTERNAL_a9b473ef_4_k_cu_bdc3c7a2_255584cuda3std3__45__cpo5beginE:
	.zero		1
	.type		_ZN40_INTERNAL_a9b473ef_4_k_cu_bdc3c7a2_255584cuda3std3__442_GLOBAL__N__a9b473ef_4_k_cu_bdc3c7a2_255586ignoreE,@object
	.size		_ZN40_INTERNAL_a9b473ef_4_k_cu_bdc3c7a2_255584cuda3std3__442_GLOBAL__N__a9b473ef_4_k_cu_bdc3c7a2_255586ignoreE,(_ZN40_INTERNAL_a9b473ef_4_k_cu_bdc3c7a2_255584cute7productE - _ZN40_INTERNAL_a9b473ef_4_k_cu_bdc3c7a2_255584cuda3std3__442_GLOBAL__N__a9b473ef_4_k_cu_bdc3c7a2_255586ignoreE)
_ZN40_INTERNAL_a9b473ef_4_k_cu_bdc3c7a2_255584cuda3std3__442_GLOBAL__N__a9b473ef_4_k_cu_bdc3c7a2_255586ignoreE:
	.zero		1
	.type		_ZN40_INTERNAL_a9b473ef_4_k_cu_bdc3c7a2_255584cute7productE,@object
	.size		_ZN40_INTERNAL_a9b473ef_4_k_cu_bdc3c7a2_255584cute7productE,(_ZN40_INTERNAL_a9b473ef_4_k_cu_bdc3c7a2_255584cuda3std3__45__cpo3endE - _ZN40_INTERNAL_a9b473ef_4_k_cu_bdc3c7a2_255584cute7productE)
_ZN40_INTERNAL_a9b473ef_4_k_cu_bdc3c7a2_255584cute7productE:
	.zero		1
	.type		_ZN40_INTERNAL_a9b473ef_4_k_cu_bdc3c7a2_255584cuda3std3__45__cpo3endE,@object
	.size		_ZN40_INTERNAL_a9b473ef_4_k_cu_bdc3c7a2_255584cuda3std3__45__cpo3endE,(_ZN40_INTERNAL_a9b473ef_4_k_cu_bdc3c7a2_255584cuda3std3__419piecewise_constructE - _ZN40_INTERNAL_a9b473ef_4_k_cu_bdc3c7a2_255584cuda3std3__45__cpo3endE)
_ZN40_INTERNAL_a9b473ef_4_k_cu_bdc3c7a2_255584cuda3std3__45__cpo3endE:
	.zero		1
	.type		_ZN40_INTERNAL_a9b473ef_4_k_cu_bdc3c7a2_255584cuda3std3__419piecewise_constructE,@object
	.size		_ZN40_INTERNAL_a9b473ef_4_k_cu_bdc3c7a2_255584cuda3std3__419piecewise_constructE,(_ZN40_INTERNAL_a9b473ef_4_k_cu_bdc3c7a2_255584cuda3std3__45__cpo4cendE - _ZN40_INTERNAL_a9b473ef_4_k_cu_bdc3c7a2_255584cuda3std3__419piecewise_constructE)
_ZN40_INTERNAL_a9b473ef_4_k_cu_bdc3c7a2_255584cuda3std3__419piecewise_constructE:
	.zero		1
	.type		_ZN40_INTERNAL_a9b473ef_4_k_cu_bdc3c7a2_255584cuda3std3__45__cpo4cendE,@object
	.size		_ZN40_INTERNAL_a9b473ef_4_k_cu_bdc3c7a2_255584cuda3std3__45__cpo4cendE,(_ZN40_INTERNAL_a9b473ef_4_k_cu_bdc3c7a2_255584cuda3std6ranges3__45__cpo4swapE - _ZN40_INTERNAL_a9b473ef_4_k_cu_bdc3c7a2_255584cuda3std3__45__cpo4cendE)
_ZN40_INTERNAL_a9b473ef_4_k_cu_bdc3c7a2_255584cuda3std3__45__cpo4cendE:
	.zero		1
	.type		_ZN40_INTERNAL_a9b473ef_4_k_cu_bdc3c7a2_255584cuda3std6ranges3__45__cpo4swapE,@object
	.size		_ZN40_INTERNAL_a9b473ef_4_k_cu_bdc3c7a2_255584cuda3std6ranges3__45__cpo4swapE,(.L_7 - _ZN40_INTERNAL_a9b473ef_4_k_cu_bdc3c7a2_255584cuda3std6ranges3__45__cpo4swapE)
_ZN40_INTERNAL_a9b473ef_4_k_cu_bdc3c7a2_255584cuda3std6ranges3__45__cpo4swapE:
	.zero		1
.L_7:


//--------------------- .nv.constant0._ZN7cutlass13device_kernelINS_4gemm6kernel13GemmUniversalIN4cute5tupleIJiiiiEEENS1_10collective13CollectiveMmaINS1_37MainloopSm90TmaGmmaWarpSpecializedFP8ILi3ENS5_IJNS4_1CILi1EEESB_SB_EEENS1_35KernelTmaWarpSpecializedCooperativeEEENS5_IJNSA_ILi128EEESF_SF_EEENS_12float_e4m3_tENS5_IJlSB_lEEESH_SI_NS4_8TiledMMAINS4_8MMA_AtomIJNS4_4SM904GMMA31MMA_64x128x32_F32E4M3E4M3_SS_TNILNSM_7ScaleInE1ELSO_1EEEEEENS4_6LayoutINS5_IJNSA_ILi2EEESB_SB_EEENS5_IJSB_NSA_ILi0EEESU_EEEEENS5_IJNS4_10UnderscoreESX_SX_EEEEENS4_13SM90_TMA_LOADENS4_14ComposedLayoutINS4_7SwizzleILi3ELi4ELi3EEENS4_18smem_ptr_flag_bitsILi8EEENSR_INS5_IJNSA_ILi8EEESF_EEENS5_IJSF_SB_EEEEEEEvNS4_8identityES10_S1A_vS1B_EENS_8epilogue10collective6detail29Sm90TmaWarpSpecializedAdapterINS1E_15DefaultEpilogueISH_SI_SI_NS1D_6thread17LinearCombinationISH_Li1EffLNS1I_9ScaleType4KindE0ELNS_15FloatRoundStyleE2ESH_EENS1_15EpilogueDefaultEEEEEvvEEEEvNT_6ParamsE --------------------------
	.section	.nv.constant0._ZN7cutlass13device_kernelINS_4gemm6kernel13GemmUniversalIN4cute5tupleIJiiiiEEENS1_10collective13CollectiveMmaINS1_37MainloopSm90TmaGmmaWarpSpecializedFP8ILi3ENS5_IJNS4_1CILi1EEESB_SB_EEENS1_35KernelTmaWarpSpecializedCooperativeEEENS5_IJNSA_ILi128EEESF_SF_EEENS_12float_e4m3_tENS5_IJlSB_lEEESH_SI_NS4_8TiledMMAINS4_8MMA_AtomIJNS4_4SM904GMMA31MMA_64x128x32_F32E4M3E4M3_SS_TNILNSM_7ScaleInE1ELSO_1EEEEEENS4_6LayoutINS5_IJNSA_ILi2EEESB_SB_EEENS5_IJSB_NSA_ILi0EEESU_EEEEENS5_IJNS4_10UnderscoreESX_SX_EEEEENS4_13SM90_TMA_LOADENS4_14ComposedLayoutINS4_7SwizzleILi3ELi4ELi3EEENS4_18smem_ptr_flag_bitsILi8EEENSR_INS5_IJNSA_ILi8EEESF_EEENS5_IJSF_SB_EEEEEEEvNS4_8identityES10_S1A_vS1B_EENS_8epilogue10collective6detail29Sm90TmaWarpSpecializedAdapterINS1E_15DefaultEpilogueISH_SI_SI_NS1D_6thread17LinearCombinationISH_Li1EffLNS1I_9ScaleType4KindE0ELNS_15FloatRoundStyleE2ESH_EENS1_15EpilogueDefaultEEEEEvvEEEEvNT_6ParamsE,"a",@progbits
	.sectionflags	@""
	.align	4
.nv.constant0._ZN7cutlass13device_kernelINS_4gemm6kernel13GemmUniversalIN4cute5tupleIJiiiiEEENS1_10collective13CollectiveMmaINS1_37MainloopSm90TmaGmmaWarpSpecializedFP8ILi3ENS5_IJNS4_1CILi1EEESB_SB_EEENS1_35KernelTmaWarpSpecializedCooperativeEEENS5_IJNSA_ILi128EEESF_SF_EEENS_12float_e4m3_tENS5_IJlSB_lEEESH_SI_NS4_8TiledMMAINS4_8MMA_AtomIJNS4_4SM904GMMA31MMA_64x128x32_F32E4M3E4M3_SS_TNILNSM_7ScaleInE1ELSO_1EEEEEENS4_6LayoutINS5_IJNSA_ILi2EEESB_SB_EEENS5_IJSB_NSA_ILi0EEESU_EEEEENS5_IJNS4_10UnderscoreESX_SX_EEEEENS4_13SM90_TMA_LOADENS4_14ComposedLayoutINS4_7SwizzleILi3ELi4ELi3EEENS4_18smem_ptr_flag_bitsILi8EEENSR_INS5_IJNSA_ILi8EEESF_EEENS5_IJSF_SB_EEEEEEEvNS4_8identityES10_S1A_vS1B_EENS_8epilogue10collective6detail29Sm90TmaWarpSpecializedAdapterINS1E_15DefaultEpilogueISH_SI_SI_NS1D_6thread17LinearCombinationISH_Li1EffLNS1I_9ScaleType4KindE0ELNS_15FloatRoundStyleE2ESH_EENS1_15EpilogueDefaultEEEEEvvEEEEvNT_6ParamsE:
	.zero		1664


//--------------------- SYMBOLS --------------------------

	.type		.nv.reservedSmem.offset0,@object
	.size		.nv.reservedSmem.offset0,0x4
